//
// Generated by NVIDIA NVVM Compiler
//
// Compiler Build ID: CL-36424714
// Cuda compilation tools, release 13.0, V13.0.88
// Based on NVVM 20.0.0
//

.version 9.0
.target sm_100
.address_size 64

	// .globl	_Z18count_close_pointsP5Pointi

.visible .entry _Z18count_close_pointsP5Pointi(
	.param .u64 .ptr .align 1 _Z18count_close_pointsP5Pointi_param_0,
	.param .u32 _Z18count_close_pointsP5Pointi_param_1
)
{
	.reg .pred 	%p<22>;
	.reg .b32 	%r<43>;
	.reg .b64 	%rd<23>;
	.reg .b64 	%fd<99>;

	ld.param.u64 	%rd13, [_Z18count_close_pointsP5Pointi_param_0];
	ld.param.u32 	%r26, [_Z18count_close_pointsP5Pointi_param_1];
	cvta.to.global.u64 	%rd1, %rd13;
	mov.u32 	%r27, %ctaid.x;
	mov.u32 	%r28, %ntid.x;
	mul.lo.s32 	%r1, %r27, %r28;
	mov.u32 	%r2, %tid.x;
	add.s32 	%r3, %r1, %r2;
	setp.ge.s32 	%p1, %r3, %r26;
	@%p1 bra 	$L__BB0_36;
	setp.lt.s32 	%p2, %r3, 1;
	@%p2 bra 	$L__BB0_18;
	mul.wide.u32 	%rd14, %r3, 24;
	add.s64 	%rd2, %rd1, %rd14;
	and.b32  	%r4, %r3, 3;
	setp.lt.u32 	%p3, %r3, 4;
	mov.b32 	%r35, 0;
	@%p3 bra 	$L__BB0_13;
	and.b32  	%r35, %r3, 2147483644;
	ld.global.f64 	%fd1, [%rd2];
	ld.global.f64 	%fd2, [%rd2+8];
	neg.s32 	%r41, %r35;
	add.s64 	%rd22, %rd1, 48;
$L__BB0_4:
	ld.global.f64 	%fd9, [%rd22+-48];
	sub.f64 	%fd10, %fd1, %fd9;
	ld.global.f64 	%fd11, [%rd22+-40];
	sub.f64 	%fd12, %fd2, %fd11;
	mul.f64 	%fd13, %fd12, %fd12;
	fma.rn.f64 	%fd14, %fd10, %fd10, %fd13;
	sqrt.rn.f64 	%fd15, %fd14;
	setp.geu.f64 	%p4, %fd15, 0d4059000000000000;
	@%p4 bra 	$L__BB0_6;
	ld.global.f64 	%fd16, [%rd2+16];
	add.f64 	%fd17, %fd16, 0d3FF0000000000000;
	st.global.f64 	[%rd2+16], %fd17;
$L__BB0_6:
	ld.global.f64 	%fd18, [%rd22+-24];
	sub.f64 	%fd19, %fd1, %fd18;
	ld.global.f64 	%fd20, [%rd22+-16];
	sub.f64 	%fd21, %fd2, %fd20;
	mul.f64 	%fd22, %fd21, %fd21;
	fma.rn.f64 	%fd23, %fd19, %fd19, %fd22;
	sqrt.rn.f64 	%fd24, %fd23;
	setp.geu.f64 	%p5, %fd24, 0d4059000000000000;
	@%p5 bra 	$L__BB0_8;
	ld.global.f64 	%fd25, [%rd2+16];
	add.f64 	%fd26, %fd25, 0d3FF0000000000000;
	st.global.f64 	[%rd2+16], %fd26;
$L__BB0_8:
	ld.global.f64 	%fd27, [%rd22];
	sub.f64 	%fd28, %fd1, %fd27;
	ld.global.f64 	%fd29, [%rd22+8];
	sub.f64 	%fd30, %fd2, %fd29;
	mul.f64 	%fd31, %fd30, %fd30;
	fma.rn.f64 	%fd32, %fd28, %fd28, %fd31;
	sqrt.rn.f64 	%fd33, %fd32;
	setp.geu.f64 	%p6, %fd33, 0d4059000000000000;
	@%p6 bra 	$L__BB0_10;
	ld.global.f64 	%fd34, [%rd2+16];
	add.f64 	%fd35, %fd34, 0d3FF0000000000000;
	st.global.f64 	[%rd2+16], %fd35;
$L__BB0_10:
	ld.global.f64 	%fd36, [%rd22+24];
	sub.f64 	%fd37, %fd1, %fd36;
	ld.global.f64 	%fd38, [%rd22+32];
	sub.f64 	%fd39, %fd2, %fd38;
	mul.f64 	%fd40, %fd39, %fd39;
	fma.rn.f64 	%fd41, %fd37, %fd37, %fd40;
	sqrt.rn.f64 	%fd42, %fd41;
	setp.geu.f64 	%p7, %fd42, 0d4059000000000000;
	@%p7 bra 	$L__BB0_12;
	ld.global.f64 	%fd43, [%rd2+16];
	add.f64 	%fd44, %fd43, 0d3FF0000000000000;
	st.global.f64 	[%rd2+16], %fd44;
$L__BB0_12:
	add.s32 	%r41, %r41, 4;
	add.s64 	%rd22, %rd22, 96;
	setp.eq.s32 	%p8, %r41, 0;
	@%p8 bra 	$L__BB0_13;
	bra.uni 	$L__BB0_4;
$L__BB0_13:
	setp.eq.s32 	%p9, %r4, 0;
	@%p9 bra 	$L__BB0_18;
	ld.global.f64 	%fd3, [%rd2];
	ld.global.f64 	%fd4, [%rd2+8];
	mul.wide.u32 	%rd15, %r35, 24;
	add.s64 	%rd16, %rd15, %rd1;
	add.s64 	%rd21, %rd16, 8;
	neg.s32 	%r36, %r4;
$L__BB0_15:
	.pragma "nounroll";
	ld.global.f64 	%fd45, [%rd21+-8];
	sub.f64 	%fd46, %fd3, %fd45;
	ld.global.f64 	%fd47, [%rd21];
	sub.f64 	%fd48, %fd4, %fd47;
	mul.f64 	%fd49, %fd48, %fd48;
	fma.rn.f64 	%fd50, %fd46, %fd46, %fd49;
	sqrt.rn.f64 	%fd51, %fd50;
	setp.geu.f64 	%p10, %fd51, 0d4059000000000000;
	@%p10 bra 	$L__BB0_17;
	ld.global.f64 	%fd52, [%rd2+16];
	add.f64 	%fd53, %fd52, 0d3FF0000000000000;
	st.global.f64 	[%rd2+16], %fd53;
$L__BB0_17:
	add.s64 	%rd21, %rd21, 24;
	add.s32 	%r36, %r36, 1;
	setp.ne.s32 	%p11, %r36, 0;
	@%p11 bra 	$L__BB0_15;
$L__BB0_18:
	add.s32 	%r39, %r3, 1;
	setp.ge.s32 	%p12, %r39, %r26;
	@%p12 bra 	$L__BB0_36;
	mul.wide.s32 	%rd17, %r3, 24;
	add.s64 	%rd7, %rd1, %rd17;
	not.b32 	%r30, %r1;
	add.s32 	%r31, %r26, %r30;
	sub.s32 	%r32, %r31, %r2;
	and.b32  	%r12, %r32, 3;
	setp.eq.s32 	%p13, %r12, 0;
	@%p13 bra 	$L__BB0_25;
	ld.global.f64 	%fd5, [%rd7];
	ld.global.f64 	%fd6, [%rd7+8];
	add.s64 	%rd8, %rd1, 8;
	neg.s32 	%r37, %r12;
	mov.u32 	%r38, %r3;
$L__BB0_21:
	.pragma "nounroll";
	mul.wide.s32 	%rd18, %r39, 24;
	add.s64 	%rd19, %rd8, %rd18;
	ld.global.f64 	%fd54, [%rd19+-8];
	sub.f64 	%fd55, %fd5, %fd54;
	ld.global.f64 	%fd56, [%rd19];
	sub.f64 	%fd57, %fd6, %fd56;
	mul.f64 	%fd58, %fd57, %fd57;
	fma.rn.f64 	%fd59, %fd55, %fd55, %fd58;
	sqrt.rn.f64 	%fd60, %fd59;
	setp.geu.f64 	%p14, %fd60, 0d4059000000000000;
	@%p14 bra 	$L__BB0_23;
	ld.global.f64 	%fd61, [%rd7+16];
	add.f64 	%fd62, %fd61, 0d3FF0000000000000;
	st.global.f64 	[%rd7+16], %fd62;
$L__BB0_23:
	add.s32 	%r39, %r39, 1;
	add.s32 	%r38, %r38, 1;
	add.s32 	%r37, %r37, 1;
	setp.ne.s32 	%p15, %r37, 0;
	@%p15 bra 	$L__BB0_21;
	add.s32 	%r39, %r38, 1;
$L__BB0_25:
	sub.s32 	%r33, %r26, %r3;
	add.s32 	%r34, %r33, -2;
	setp.lt.u32 	%p16, %r34, 3;
	@%p16 bra 	$L__BB0_36;
	ld.global.f64 	%fd7, [%rd7];
	ld.global.f64 	%fd8, [%rd7+8];
	add.s64 	%rd9, %rd1, 48;
$L__BB0_27:
	mul.wide.s32 	%rd20, %r39, 24;
	add.s64 	%rd12, %rd9, %rd20;
	ld.global.f64 	%fd63, [%rd12+-48];
	sub.f64 	%fd64, %fd7, %fd63;
	ld.global.f64 	%fd65, [%rd12+-40];
	sub.f64 	%fd66, %fd8, %fd65;
	mul.f64 	%fd67, %fd66, %fd66;
	fma.rn.f64 	%fd68, %fd64, %fd64, %fd67;
	sqrt.rn.f64 	%fd69, %fd68;
	setp.geu.f64 	%p17, %fd69, 0d4059000000000000;
	@%p17 bra 	$L__BB0_29;
	ld.global.f64 	%fd70, [%rd7+16];
	add.f64 	%fd71, %fd70, 0d3FF0000000000000;
	st.global.f64 	[%rd7+16], %fd71;
$L__BB0_29:
	ld.global.f64 	%fd72, [%rd12+-24];
	sub.f64 	%fd73, %fd7, %fd72;
	ld.global.f64 	%fd74, [%rd12+-16];
	sub.f64 	%fd75, %fd8, %fd74;
	mul.f64 	%fd76, %fd75, %fd75;
	fma.rn.f64 	%fd77, %fd73, %fd73, %fd76;
	sqrt.rn.f64 	%fd78, %fd77;
	setp.geu.f64 	%p18, %fd78, 0d4059000000000000;
	@%p18 bra 	$L__BB0_31;
	ld.global.f64 	%fd79, [%rd7+16];
	add.f64 	%fd80, %fd79, 0d3FF0000000000000;
	st.global.f64 	[%rd7+16], %fd80;
$L__BB0_31:
	ld.global.f64 	%fd81, [%rd12];
	sub.f64 	%fd82, %fd7, %fd81;
	ld.global.f64 	%fd83, [%rd12+8];
	sub.f64 	%fd84, %fd8, %fd83;
	mul.f64 	%fd85, %fd84, %fd84;
	fma.rn.f64 	%fd86, %fd82, %fd82, %fd85;
	sqrt.rn.f64 	%fd87, %fd86;
	setp.geu.f64 	%p19, %fd87, 0d4059000000000000;
	@%p19 bra 	$L__BB0_33;
	ld.global.f64 	%fd88, [%rd7+16];
	add.f64 	%fd89, %fd88, 0d3FF0000000000000;
	st.global.f64 	[%rd7+16], %fd89;
$L__BB0_33:
	ld.global.f64 	%fd90, [%rd12+24];
	sub.f64 	%fd91, %fd7, %fd90;
	ld.global.f64 	%fd92, [%rd12+32];
	sub.f64 	%fd93, %fd8, %fd92;
	mul.f64 	%fd94, %fd93, %fd93;
	fma.rn.f64 	%fd95, %fd91, %fd91, %fd94;
	sqrt.rn.f64 	%fd96, %fd95;
	setp.geu.f64 	%p20, %fd96, 0d4059000000000000;
	@%p20 bra 	$L__BB0_35;
	ld.global.f64 	%fd97, [%rd7+16];
	add.f64 	%fd98, %fd97, 0d3FF0000000000000;
	st.global.f64 	[%rd7+16], %fd98;
$L__BB0_35:
	add.s32 	%r39, %r39, 4;
	setp.lt.s32 	%p21, %r39, %r26;
	@%p21 bra 	$L__BB0_27;
$L__BB0_36:
	ret;

}
	// .globl	_Z22delaunay_triangulationP5PointiP8TrianglePi
.visible .entry _Z22delaunay_triangulationP5PointiP8TrianglePi(
	.param .u64 .ptr .align 1 _Z22delaunay_triangulationP5PointiP8TrianglePi_param_0,
	.param .u32 _Z22delaunay_triangulationP5PointiP8TrianglePi_param_1,
	.param .u64 .ptr .align 1 _Z22delaunay_triangulationP5PointiP8TrianglePi_param_2,
	.param .u64 .ptr .align 1 _Z22delaunay_triangulationP5PointiP8TrianglePi_param_3
)
{
	.reg .pred 	%p<12>;
	.reg .b32 	%r<31>;
	.reg .b64 	%rd<19>;
	.reg .b64 	%fd<43>;

	ld.param.u64 	%rd4, [_Z22delaunay_triangulationP5PointiP8TrianglePi_param_0];
	ld.param.u32 	%r7, [_Z22delaunay_triangulationP5PointiP8TrianglePi_param_1];
	cvta.to.global.u64 	%rd1, %rd4;
	mov.u32 	%r8, %ctaid.x;
	mov.u32 	%r9, %ntid.x;
	mov.u32 	%r10, %tid.x;
	mad.lo.s32 	%r11, %r8, %r9, %r10;
	add.s32 	%r12, %r7, -1;
	add.s32 	%r13, %r7, -2;
	mul.lo.s32 	%r14, %r12, %r13;
	div.s32 	%r1, %r11, %r14;
	div.s32 	%r15, %r11, %r13;
	rem.s32 	%r16, %r15, %r12;
	add.s32 	%r17, %r16, 1;
	mul.lo.s32 	%r18, %r15, %r13;
	sub.s32 	%r19, %r11, %r18;
	add.s32 	%r20, %r19, 2;
	max.s32 	%r21, %r1, %r17;
	max.s32 	%r22, %r21, %r20;
	setp.ge.s32 	%p1, %r22, %r7;
	setp.gt.s32 	%p2, %r1, %r16;
	setp.ge.s32 	%p3, %r17, %r20;
	or.pred  	%p4, %p1, %p3;
	or.pred  	%p5, %p4, %p2;
	@%p5 bra 	$L__BB1_6;
	mul.wide.s32 	%rd5, %r1, 24;
	add.s64 	%rd6, %rd1, %rd5;
	ld.global.f64 	%fd1, [%rd6];
	ld.global.f64 	%fd2, [%rd6+8];
	ld.global.f64 	%fd3, [%rd6+16];
	mul.wide.s32 	%rd7, %r16, 24;
	add.s64 	%rd8, %rd1, %rd7;
	ld.global.f64 	%fd4, [%rd8+24];
	ld.global.f64 	%fd5, [%rd8+32];
	ld.global.f64 	%fd6, [%rd8+40];
	mul.wide.s32 	%rd9, %r19, 24;
	add.s64 	%rd10, %rd1, %rd9;
	ld.global.f64 	%fd7, [%rd10+48];
	ld.global.f64 	%fd8, [%rd10+56];
	ld.global.f64 	%fd9, [%rd10+64];
	setp.lt.s32 	%p6, %r7, 1;
	@%p6 bra 	$L__BB1_5;
	sub.f64 	%fd12, %fd4, %fd1;
	sub.f64 	%fd13, %fd5, %fd2;
	sub.f64 	%fd14, %fd7, %fd1;
	sub.f64 	%fd15, %fd8, %fd2;
	mul.f64 	%fd10, %fd12, %fd15;
	mul.f64 	%fd11, %fd13, %fd14;
	mov.b32 	%r30, 0;
	bra.uni 	$L__BB1_4;
$L__BB1_3:
	add.s32 	%r30, %r30, 1;
	setp.eq.s32 	%p11, %r30, %r7;
	@%p11 bra 	$L__BB1_5;
$L__BB1_4:
	setp.leu.f64 	%p7, %fd10, %fd11;
	mul.wide.u32 	%rd11, %r30, 24;
	add.s64 	%rd12, %rd1, %rd11;
	ld.global.f64 	%fd16, [%rd12];
	sub.f64 	%fd17, %fd1, %fd16;
	ld.global.f64 	%fd18, [%rd12+8];
	sub.f64 	%fd19, %fd2, %fd18;
	sub.f64 	%fd20, %fd4, %fd16;
	sub.f64 	%fd21, %fd5, %fd18;
	sub.f64 	%fd22, %fd7, %fd16;
	sub.f64 	%fd23, %fd8, %fd18;
	mul.f64 	%fd24, %fd19, %fd19;
	fma.rn.f64 	%fd25, %fd17, %fd17, %fd24;
	mul.f64 	%fd26, %fd20, %fd23;
	mul.f64 	%fd27, %fd21, %fd22;
	sub.f64 	%fd28, %fd26, %fd27;
	mul.f64 	%fd29, %fd25, %fd28;
	mul.f64 	%fd30, %fd21, %fd21;
	fma.rn.f64 	%fd31, %fd20, %fd20, %fd30;
	mul.f64 	%fd32, %fd17, %fd23;
	mul.f64 	%fd33, %fd19, %fd22;
	sub.f64 	%fd34, %fd32, %fd33;
	mul.f64 	%fd35, %fd31, %fd34;
	sub.f64 	%fd36, %fd29, %fd35;
	mul.f64 	%fd37, %fd22, %fd22;
	fma.rn.f64 	%fd38, %fd23, %fd23, %fd37;
	mul.f64 	%fd39, %fd17, %fd21;
	mul.f64 	%fd40, %fd20, %fd19;
	sub.f64 	%fd41, %fd39, %fd40;
	fma.rn.f64 	%fd42, %fd41, %fd38, %fd36;
	setp.leu.f64 	%p8, %fd42, 0d0000000000000000;
	setp.geu.f64 	%p9, %fd42, 0d0000000000000000;
	selp.u32 	%r24, -1, 0, %p8;
	selp.u32 	%r25, -1, 0, %p9;
	selp.b32 	%r26, %r25, %r24, %p7;
	and.b32  	%r27, %r26, 1;
	setp.eq.b32 	%p10, %r27, 1;
	@%p10 bra 	$L__BB1_3;
	bra.uni 	$L__BB1_6;
$L__BB1_5:
	ld.param.u64 	%rd18, [_Z22delaunay_triangulationP5PointiP8TrianglePi_param_3];
	ld.param.u64 	%rd17, [_Z22delaunay_triangulationP5PointiP8TrianglePi_param_2];
	cvta.to.global.u64 	%rd13, %rd18;
	atom.global.add.u32 	%r28, [%rd13], 1;
	ld.global.u32 	%r29, [%rd13];
	cvta.to.global.u64 	%rd14, %rd17;
	mul.wide.s32 	%rd15, %r29, 72;
	add.s64 	%rd16, %rd14, %rd15;
	st.global.f64 	[%rd16], %fd1;
	st.global.f64 	[%rd16+8], %fd2;
	st.global.f64 	[%rd16+16], %fd3;
	st.global.f64 	[%rd16+24], %fd4;
	st.global.f64 	[%rd16+32], %fd5;
	st.global.f64 	[%rd16+40], %fd6;
	st.global.f64 	[%rd16+48], %fd7;
	st.global.f64 	[%rd16+56], %fd8;
	st.global.f64 	[%rd16+64], %fd9;
$L__BB1_6:
	ret;

}
	// .globl	_Z24save_triangulation_imageP5PointiP8TriangleiiiPd
.visible .entry _Z24save_triangulation_imageP5PointiP8TriangleiiiPd(
	.param .u64 .ptr .align 1 _Z24save_triangulation_imageP5PointiP8TriangleiiiPd_param_0,
	.param .u32 _Z24save_triangulation_imageP5PointiP8TriangleiiiPd_param_1,
	.param .u64 .ptr .align 1 _Z24save_triangulation_imageP5PointiP8TriangleiiiPd_param_2,
	.param .u32 _Z24save_triangulation_imageP5PointiP8TriangleiiiPd_param_3,
	.param .u32 _Z24save_triangulation_imageP5PointiP8TriangleiiiPd_param_4,
	.param .u32 _Z24save_triangulation_imageP5PointiP8TriangleiiiPd_param_5,
	.param .u64 .ptr .align 1 _Z24save_triangulation_imageP5PointiP8TriangleiiiPd_param_6
)
{
	.reg .pred 	%p<12>;
	.reg .b32 	%r<20>;
	.reg .b64 	%rd<17>;
	.reg .b64 	%fd<45>;

	ld.param.u32 	%r5, [_Z24save_triangulation_imageP5PointiP8TriangleiiiPd_param_1];
	ld.param.u32 	%r6, [_Z24save_triangulation_imageP5PointiP8TriangleiiiPd_param_3];
	ld.param.u32 	%r7, [_Z24save_triangulation_imageP5PointiP8TriangleiiiPd_param_4];
	ld.param.u64 	%rd7, [_Z24save_triangulation_imageP5PointiP8TriangleiiiPd_param_6];
	cvta.to.global.u64 	%rd8, %rd7;
	mov.u32 	%r8, %ctaid.x;
	mov.u32 	%r9, %ntid.x;
	mov.u32 	%r10, %tid.x;
	mad.lo.s32 	%r11, %r8, %r9, %r10;
	div.s32 	%r12, %r11, %r7;
	mul.lo.s32 	%r13, %r12, %r7;
	sub.s32 	%r14, %r11, %r13;
	cvt.rn.f64.s32 	%fd1, %r12;
	cvt.rn.f64.s32 	%fd2, %r14;
	mad.lo.s32 	%r15, %r14, %r7, %r12;
	mul.wide.s32 	%rd9, %r15, 8;
	add.s64 	%rd1, %rd8, %rd9;
	mov.b64 	%rd10, -4616189618054758400;
	st.global.u64 	[%rd1], %rd10;
	setp.lt.s32 	%p1, %r6, 1;
	@%p1 bra 	$L__BB2_5;
	mov.b32 	%r18, 0;
	bra.uni 	$L__BB2_3;
$L__BB2_2:
	add.s32 	%r18, %r18, 1;
	setp.eq.s32 	%p7, %r18, %r6;
	@%p7 bra 	$L__BB2_5;
$L__BB2_3:
	ld.param.u64 	%rd16, [_Z24save_triangulation_imageP5PointiP8TriangleiiiPd_param_2];
	cvta.to.global.u64 	%rd11, %rd16;
	mul.wide.u32 	%rd12, %r18, 72;
	add.s64 	%rd2, %rd11, %rd12;
	ld.global.f64 	%fd6, [%rd2+32];
	ld.global.f64 	%fd7, [%rd2+56];
	sub.f64 	%fd8, %fd6, %fd7;
	ld.global.f64 	%fd9, [%rd2+48];
	sub.f64 	%fd10, %fd1, %fd9;
	ld.global.f64 	%fd11, [%rd2+24];
	sub.f64 	%fd12, %fd9, %fd11;
	sub.f64 	%fd13, %fd2, %fd7;
	mul.f64 	%fd14, %fd12, %fd13;
	fma.rn.f64 	%fd15, %fd8, %fd10, %fd14;
	ld.global.f64 	%fd16, [%rd2];
	sub.f64 	%fd17, %fd16, %fd9;
	ld.global.f64 	%fd18, [%rd2+8];
	sub.f64 	%fd19, %fd18, %fd7;
	mul.f64 	%fd20, %fd12, %fd19;
	fma.rn.f64 	%fd21, %fd8, %fd17, %fd20;
	div.rn.f64 	%fd22, %fd15, %fd21;
	sub.f64 	%fd23, %fd7, %fd18;
	mul.f64 	%fd24, %fd17, %fd13;
	fma.rn.f64 	%fd25, %fd23, %fd10, %fd24;
	div.rn.f64 	%fd26, %fd25, %fd21;
	max.f64 	%fd27, %fd22, 0d0000000000000000;
	min.f64 	%fd3, %fd27, 0d3FF0000000000000;
	max.f64 	%fd28, %fd26, 0d0000000000000000;
	min.f64 	%fd4, %fd28, 0d3FF0000000000000;
	mov.f64 	%fd29, 0d3FF0000000000000;
	sub.f64 	%fd30, %fd29, %fd3;
	sub.f64 	%fd31, %fd30, %fd4;
	max.f64 	%fd32, %fd31, 0d0000000000000000;
	min.f64 	%fd5, %fd32, 0d3FF0000000000000;
	setp.leu.f64 	%p2, %fd3, 0d0000000000000000;
	setp.leu.f64 	%p3, %fd4, 0d0000000000000000;
	or.pred  	%p4, %p2, %p3;
	setp.leu.f64 	%p5, %fd5, 0d0000000000000000;
	or.pred  	%p6, %p4, %p5;
	@%p6 bra 	$L__BB2_2;
	ld.global.f64 	%fd33, [%rd2+16];
	ld.global.f64 	%fd34, [%rd2+40];
	mul.f64 	%fd35, %fd4, %fd34;
	fma.rn.f64 	%fd36, %fd3, %fd33, %fd35;
	ld.global.f64 	%fd37, [%rd2+64];
	fma.rn.f64 	%fd38, %fd5, %fd37, %fd36;
	st.global.f64 	[%rd1], %fd38;
$L__BB2_5:
	setp.lt.s32 	%p8, %r5, 1;
	@%p8 bra 	$L__BB2_11;
	ld.param.u64 	%rd15, [_Z24save_triangulation_imageP5PointiP8TriangleiiiPd_param_0];
	cvta.to.global.u64 	%rd3, %rd15;
	mov.b32 	%r19, 0;
$L__BB2_7:
	mul.wide.u32 	%rd13, %r19, 24;
	add.s64 	%rd4, %rd3, %rd13;
	ld.global.f64 	%fd39, [%rd4];
	sub.f64 	%fd40, %fd39, %fd1;
	abs.f64 	%fd41, %fd40;
	setp.gtu.f64 	%p9, %fd41, 0d4004000000000000;
	@%p9 bra 	$L__BB2_10;
	ld.global.f64 	%fd42, [%rd4+8];
	sub.f64 	%fd43, %fd42, %fd2;
	abs.f64 	%fd44, %fd43;
	setp.gtu.f64 	%p10, %fd44, 0d4004000000000000;
	@%p10 bra 	$L__BB2_10;
	mov.b64 	%rd14, 4636807660098813952;
	st.global.u64 	[%rd1], %rd14;
	bra.uni 	$L__BB2_11;
$L__BB2_10:
	add.s32 	%r19, %r19, 1;
	setp.ne.s32 	%p11, %r19, %r5;
	@%p11 bra 	$L__BB2_7;
$L__BB2_11:
	ret;

}


// ===== COMPILED SASS (sm_100) =====

	.target	sm_100

	.elftype	@"ET_EXEC"


//--------------------- .note.nv.tkinfo           --------------------------
	.section	.note.nv.tkinfo,"",@"SHT_NOTE"
	.sectionflags	@"SHF_NOTE_NV_TKINFO"
	.tkinfo
        /*0018*/ 	.word	0x00000002
        /*0030*/ 	.string	""
        /*0030*/ 	.string	"ptxas"
        /*0030*/ 	.string	"Cuda compilation tools, release 13.0, V13.0.88"
        /*0030*/ 	.string	"Build cuda_13.0.r13.0/compiler.36424714_0"
        /*0030*/ 	.string	"-arch sm_100 -m 64 "



//--------------------- .note.nv.cuinfo           --------------------------
	.section	.note.nv.cuinfo,"",@"SHT_NOTE"
	.sectionflags	@"SHF_NOTE_NV_CUINFO"
        /*0018*/ 	.short	0x0002
        /*001a*/ 	.short	0x0064
        /*001c*/ 	.short	0x0082
	.zero		2


//--------------------- .nv.info                  --------------------------
	.section	.nv.info,"",@"SHT_CUDA_INFO"
	.align	4


	//----- nvinfo : EIATTR_REGCOUNT
	.align		4
        /*0000*/ 	.byte	0x04, 0x2f
        /*0002*/ 	.short	(.L_1 - .L_0)
	.align		4
.L_0:
        /*0004*/ 	.word	index@(_Z18count_close_pointsP5Pointi)
        /*0008*/ 	.word	0x00000020


	//----- nvinfo : EIATTR_FRAME_SIZE
	.align		4
.L_1:
        /*000c*/ 	.byte	0x04, 0x11
        /*000e*/ 	.short	(.L_3 - .L_2)
	.align		4
.L_2:
        /*0010*/ 	.word	index@($__internal_1_$__cuda_sm20_dsqrt_rn_f64_mediumpath_v1)
        /*0014*/ 	.word	0x00000000


	//----- nvinfo : EIATTR_FRAME_SIZE
	.align		4
.L_3:
        /*0018*/ 	.byte	0x04, 0x11
        /*001a*/ 	.short	(.L_5 - .L_4)
	.align		4
.L_4:
        /*001c*/ 	.word	index@(_Z18count_close_pointsP5Pointi)
        /*0020*/ 	.word	0x00000000


	//----- nvinfo : EIATTR_REGCOUNT
	.align		4
.L_5:
        /*0024*/ 	.byte	0x04, 0x2f
        /*0026*/ 	.short	(.L_7 - .L_6)
	.align		4
.L_6:
        /*0028*/ 	.word	index@(_Z22delaunay_triangulationP5PointiP8TrianglePi)
        /*002c*/ 	.word	0x00000028


	//----- nvinfo : EIATTR_FRAME_SIZE
	.align		4
.L_7:
        /*0030*/ 	.byte	0x04, 0x11
        /*0032*/ 	.short	(.L_9 - .L_8)
	.align		4
.L_8:
        /*0034*/ 	.word	index@(_Z22delaunay_triangulationP5PointiP8TrianglePi)
        /*0038*/ 	.word	0x00000000


	//----- nvinfo : EIATTR_REGCOUNT
	.align		4
.L_9:
        /*003c*/ 	.byte	0x04, 0x2f
        /*003e*/ 	.short	(.L_11 - .L_10)
	.align		4
.L_10:
        /*0040*/ 	.word	index@(_Z24save_triangulation_imageP5PointiP8TriangleiiiPd)
        /*0044*/ 	.word	0x0000002f


	//----- nvinfo : EIATTR_FRAME_SIZE
	.align		4
.L_11:
        /*0048*/ 	.byte	0x04, 0x11
        /*004a*/ 	.short	(.L_13 - .L_12)
	.align		4
.L_12:
        /*004c*/ 	.word	index@($__internal_0_$__cuda_sm20_div_rn_f64_full)
        /*0050*/ 	.word	0x00000000


	//----- nvinfo : EIATTR_FRAME_SIZE
	.align		4
.L_13:
        /*0054*/ 	.byte	0x04, 0x11
        /*0056*/ 	.short	(.L_15 - .L_14)
	.align		4
.L_14:
        /*0058*/ 	.word	index@(_Z24save_triangulation_imageP5PointiP8TriangleiiiPd)
        /*005c*/ 	.word	0x00000000


	//----- nvinfo : EIATTR_MIN_STACK_SIZE
	.align		4
.L_15:
        /*0060*/ 	.byte	0x04, 0x12
        /*0062*/ 	.short	(.L_17 - .L_16)
	.align		4
.L_16:
        /*0064*/ 	.word	index@(_Z24save_triangulation_imageP5PointiP8TriangleiiiPd)
        /*0068*/ 	.word	0x00000000


	//----- nvinfo : EIATTR_MIN_STACK_SIZE
	.align		4
.L_17:
        /*006c*/ 	.byte	0x04, 0x12
        /*006e*/ 	.short	(.L_19 - .L_18)
	.align		4
.L_18:
        /*0070*/ 	.word	index@(_Z22delaunay_triangulationP5PointiP8TrianglePi)
        /*0074*/ 	.word	0x00000000


	//----- nvinfo : EIATTR_MIN_STACK_SIZE
	.align		4
.L_19:
        /*0078*/ 	.byte	0x04, 0x12
        /*007a*/ 	.short	(.L_21 - .L_20)
	.align		4
.L_20:
        /*007c*/ 	.word	index@(_Z18count_close_pointsP5Pointi)
        /*0080*/ 	.word	0x00000000
.L_21:


//--------------------- .nv.compat                --------------------------
	.section	.nv.compat,"",@"SHT_CUDA_COMPAT_INFO"
	.align	4
        /*0000*/ 	.byte	0x02, 0x09, 0x00, 0x00, 0x02, 0x02, 0x01, 0x00, 0x02, 0x05, 0x05, 0x00, 0x03, 0x07, 0x01, 0x01
        /*0010*/ 	.byte	0x02, 0x03, 0x00, 0x00, 0x02, 0x06, 0x01, 0x00, 0x04, 0x0b, 0x08, 0x00, 0x01, 0x00, 0x00, 0x00
        /*0020*/ 	.byte	0x00, 0x00, 0x00, 0x00


//--------------------- .nv.info._Z24save_triangulation_imageP5PointiP8TriangleiiiPd --------------------------
	.section	.nv.info._Z24save_triangulation_imageP5PointiP8TriangleiiiPd,"",@"SHT_CUDA_INFO"
	.sectionflags	@""
	.align	4


	//----- nvinfo : EIATTR_CUDA_API_VERSION
	.align		4
        /*0000*/ 	.byte	0x04, 0x37
        /*0002*/ 	.short	(.L_23 - .L_22)
.L_22:
        /*0004*/ 	.word	0x00000082


	//----- nvinfo : EIATTR_KPARAM_INFO
	.align		4
.L_23:
        /*0008*/ 	.byte	0x04, 0x17
        /*000a*/ 	.short	(.L_25 - .L_24)
.L_24:
        /*000c*/ 	.word	0x00000000
        /*0010*/ 	.short	0x0006
        /*0012*/ 	.short	0x0028
        /*0014*/ 	.byte	0x00, 0xf5, 0x21, 0x00


	//----- nvinfo : EIATTR_KPARAM_INFO
	.align		4
.L_25:
        /*0018*/ 	.byte	0x04, 0x17
        /*001a*/ 	.short	(.L_27 - .L_26)
.L_26:
        /*001c*/ 	.word	0x00000000
        /*0020*/ 	.short	0x0005
        /*0022*/ 	.short	0x0020
        /*0024*/ 	.byte	0x00, 0xf0, 0x11, 0x00


	//----- nvinfo : EIATTR_KPARAM_INFO
	.align		4
.L_27:
        /*0028*/ 	.byte	0x04, 0x17
        /*002a*/ 	.short	(.L_29 - .L_28)
.L_28:
        /*002c*/ 	.word	0x00000000
        /*0030*/ 	.short	0x0004
        /*0032*/ 	.short	0x001c
        /*0034*/ 	.byte	0x00, 0xf0, 0x11, 0x00


	//----- nvinfo : EIATTR_KPARAM_INFO
	.align		4
.L_29:
        /*0038*/ 	.byte	0x04, 0x17
        /*003a*/ 	.short	(.L_31 - .L_30)
.L_30:
        /*003c*/ 	.word	0x00000000
        /*0040*/ 	.short	0x0003
        /*0042*/ 	.short	0x0018
        /*0044*/ 	.byte	0x00, 0xf0, 0x11, 0x00


	//----- nvinfo : EIATTR_KPARAM_INFO
	.align		4
.L_31:
        /*0048*/ 	.byte	0x04, 0x17
        /*004a*/ 	.short	(.L_33 - .L_32)
.L_32:
        /*004c*/ 	.word	0x00000000
        /*0050*/ 	.short	0x0002
        /*0052*/ 	.short	0x0010
        /*0054*/ 	.byte	0x00, 0xf5, 0x21, 0x00


	//----- nvinfo : EIATTR_KPARAM_INFO
	.align		4
.L_33:
        /*0058*/ 	.byte	0x04, 0x17
        /*005a*/ 	.short	(.L_35 - .L_34)
.L_34:
        /*005c*/ 	.word	0x00000000
        /*0060*/ 	.short	0x0001
        /*0062*/ 	.short	0x0008
        /*0064*/ 	.byte	0x00, 0xf0, 0x11, 0x00


	//----- nvinfo : EIATTR_KPARAM_INFO
	.align		4
.L_35:
        /*0068*/ 	.byte	0x04, 0x17
        /*006a*/ 	.short	(.L_37 - .L_36)
.L_36:
        /*006c*/ 	.word	0x00000000
        /*0070*/ 	.short	0x0000
        /*0072*/ 	.short	0x0000
        /*0074*/ 	.byte	0x00, 0xf5, 0x21, 0x00


	//----- nvinfo : EIATTR_SPARSE_MMA_MASK
	.align		4
.L_37:
        /*0078*/ 	.byte	0x03, 0x50
        /*007a*/ 	.short	0x0000


	//----- nvinfo : EIATTR_MAXREG_COUNT
	.align		4
        /*007c*/ 	.byte	0x03, 0x1b
        /*007e*/ 	.short	0x00ff


	//----- nvinfo : EIATTR_MERCURY_ISA_VERSION
	.align		4
        /*0080*/ 	.byte	0x03, 0x5f
        /*0082*/ 	.short	0x0101


	//----- nvinfo : EIATTR_VRC_CTA_INIT_COUNT
	.align		4
        /*0084*/ 	.byte	0x02, 0x4a
	.zero		1
	.zero		1


	//----- nvinfo : EIATTR_EXIT_INSTR_OFFSETS
	.align		4
        /*0088*/ 	.byte	0x04, 0x1c
        /*008a*/ 	.short	(.L_39 - .L_38)


	//   ....[0]....
.L_38:
        /*008c*/ 	.word	0x00000b20


	//   ....[1]....
        /*0090*/ 	.word	0x00000c40


	//   ....[2]....
        /*0094*/ 	.word	0x00000c80


	//----- nvinfo : EIATTR_CRS_STACK_SIZE
	.align		4
.L_39:
        /*0098*/ 	.byte	0x04, 0x1e
        /*009a*/ 	.short	(.L_41 - .L_40)
.L_40:
        /*009c*/ 	.word	0x00000000


	//----- nvinfo : EIATTR_CBANK_PARAM_SIZE
	.align		4
.L_41:
        /*00a0*/ 	.byte	0x03, 0x19
        /*00a2*/ 	.short	0x0030


	//----- nvinfo : EIATTR_PARAM_CBANK
	.align		4
        /*00a4*/ 	.byte	0x04, 0x0a
        /*00a6*/ 	.short	(.L_43 - .L_42)
	.align		4
.L_42:
        /*00a8*/ 	.word	index@(.nv.constant0._Z24save_triangulation_imageP5PointiP8TriangleiiiPd)
        /*00ac*/ 	.short	0x0380
        /*00ae*/ 	.short	0x0030


	//----- nvinfo : EIATTR_SW_WAR
	.align		4
.L_43:
        /*00b0*/ 	.byte	0x04, 0x36
        /*00b2*/ 	.short	(.L_45 - .L_44)
.L_44:
        /*00b4*/ 	.word	0x00000008
.L_45:


//--------------------- .nv.info._Z22delaunay_triangulationP5PointiP8TrianglePi --------------------------
	.section	.nv.info._Z22delaunay_triangulationP5PointiP8TrianglePi,"",@"SHT_CUDA_INFO"
	.sectionflags	@""
	.align	4


	//----- nvinfo : EIATTR_CUDA_API_VERSION
	.align		4
        /*0000*/ 	.byte	0x04, 0x37
        /*0002*/ 	.short	(.L_47 - .L_46)
.L_46:
        /*0004*/ 	.word	0x00000082


	//----- nvinfo : EIATTR_KPARAM_INFO
	.align		4
.L_47:
        /*0008*/ 	.byte	0x04, 0x17
        /*000a*/ 	.short	(.L_49 - .L_48)
.L_48:
        /*000c*/ 	.word	0x00000000
        /*0010*/ 	.short	0x0003
        /*0012*/ 	.short	0x0018
        /*0014*/ 	.byte	0x00, 0xf5, 0x21, 0x00


	//----- nvinfo : EIATTR_KPARAM_INFO
	.align		4
.L_49:
        /*0018*/ 	.byte	0x04, 0x17
        /*001a*/ 	.short	(.L_51 - .L_50)
.L_50:
        /*001c*/ 	.word	0x00000000
        /*0020*/ 	.short	0x0002
        /*0022*/ 	.short	0x0010
        /*0024*/ 	.byte	0x00, 0xf5, 0x21, 0x00


	//----- nvinfo : EIATTR_KPARAM_INFO
	.align		4
.L_51:
        /*0028*/ 	.byte	0x04, 0x17
        /*002a*/ 	.short	(.L_53 - .L_52)
.L_52:
        /*002c*/ 	.word	0x00000000
        /*0030*/ 	.short	0x0001
        /*0032*/ 	.short	0x0008
        /*0034*/ 	.byte	0x00, 0xf0, 0x11, 0x00


	//----- nvinfo : EIATTR_KPARAM_INFO
	.align		4
.L_53:
        /*0038*/ 	.byte	0x04, 0x17
        /*003a*/ 	.short	(.L_55 - .L_54)
.L_54:
        /*003c*/ 	.word	0x00000000
        /*0040*/ 	.short	0x0000
        /*0042*/ 	.short	0x0000
        /*0044*/ 	.byte	0x00, 0xf5, 0x21, 0x00


	//----- nvinfo : EIATTR_SPARSE_MMA_MASK
	.align		4
.L_55:
        /*0048*/ 	.byte	0x03, 0x50
        /*004a*/ 	.short	0x0000


	//----- nvinfo : EIATTR_MAXREG_COUNT
	.align		4
        /*004c*/ 	.byte	0x03, 0x1b
        /*004e*/ 	.short	0x00ff


	//----- nvinfo : EIATTR_MERCURY_ISA_VERSION
	.align		4
        /*0050*/ 	.byte	0x03, 0x5f
        /*0052*/ 	.short	0x0101


	//----- nvinfo : EIATTR_INT_WARP_WIDE_INSTR_OFFSETS
	.align		4
        /*0054*/ 	.byte	0x04, 0x31
        /*0056*/ 	.short	(.L_57 - .L_56)


	//   ....[0]....
.L_56:
        /*0058*/ 	.word	0x00000980


	//----- nvinfo : EIATTR_VRC_CTA_INIT_COUNT
	.align		4
.L_57:
        /*005c*/ 	.byte	0x02, 0x4a
	.zero		1
	.zero		1


	//----- nvinfo : EIATTR_EXIT_INSTR_OFFSETS
	.align		4
        /*0060*/ 	.byte	0x04, 0x1c
        /*0062*/ 	.short	(.L_59 - .L_58)


	//   ....[0]....
.L_58:
        /*0064*/ 	.word	0x00000590


	//   ....[1]....
        /*0068*/ 	.word	0x00000940


	//   ....[2]....
        /*006c*/ 	.word	0x00000a90


	//----- nvinfo : EIATTR_CBANK_PARAM_SIZE
	.align		4
.L_59:
        /*0070*/ 	.byte	0x03, 0x19
        /*0072*/ 	.short	0x0020


	//----- nvinfo : EIATTR_PARAM_CBANK
	.align		4
        /*0074*/ 	.byte	0x04, 0x0a
        /*0076*/ 	.short	(.L_61 - .L_60)
	.align		4
.L_60:
        /*0078*/ 	.word	index@(.nv.constant0._Z22delaunay_triangulationP5PointiP8TrianglePi)
        /*007c*/ 	.short	0x0380
        /*007e*/ 	.short	0x0020


	//----- nvinfo : EIATTR_SW_WAR
	.align		4
.L_61:
        /*0080*/ 	.byte	0x04, 0x36
        /*0082*/ 	.short	(.L_63 - .L_62)
.L_62:
        /*0084*/ 	.word	0x00000008
.L_63:


//--------------------- .nv.info._Z18count_close_pointsP5Pointi --------------------------
	.section	.nv.info._Z18count_close_pointsP5Pointi,"",@"SHT_CUDA_INFO"
	.sectionflags	@""
	.align	4


	//----- nvinfo : EIATTR_CUDA_API_VERSION
	.align		4
        /*0000*/ 	.byte	0x04, 0x37
        /*0002*/ 	.short	(.L_65 - .L_64)
.L_64:
        /*0004*/ 	.word	0x00000082


	//----- nvinfo : EIATTR_KPARAM_INFO
	.align		4
.L_65:
        /*0008*/ 	.byte	0x04, 0x17
        /*000a*/ 	.short	(.L_67 - .L_66)
.L_66:
        /*000c*/ 	.word	0x00000000
        /*0010*/ 	.short	0x0001
        /*0012*/ 	.short	0x0008
        /*0014*/ 	.byte	0x00, 0xf0, 0x11, 0x00


	//----- nvinfo : EIATTR_KPARAM_INFO
	.align		4
.L_67:
        /*0018*/ 	.byte	0x04, 0x17
        /*001a*/ 	.short	(.L_69 - .L_68)
.L_68:
        /*001c*/ 	.word	0x00000000
        /*0020*/ 	.short	0x0000
        /*0022*/ 	.short	0x0000
        /*0024*/ 	.byte	0x00, 0xf5, 0x21, 0x00


	//----- nvinfo : EIATTR_SPARSE_MMA_MASK
	.align		4
.L_69:
        /*0028*/ 	.byte	0x03, 0x50
        /*002a*/ 	.short	0x0000


	//----- nvinfo : EIATTR_MAXREG_COUNT
	.align		4
        /*002c*/ 	.byte	0x03, 0x1b
        /*002e*/ 	.short	0x00ff


	//----- nvinfo : EIATTR_MERCURY_ISA_VERSION
	.align		4
        /*0030*/ 	.byte	0x03, 0x5f
        /*0032*/ 	.short	0x0101


	//----- nvinfo : EIATTR_VRC_CTA_INIT_COUNT
	.align		4
        /*0034*/ 	.byte	0x02, 0x4a
	.zero		1
	.zero		1


	//----- nvinfo : EIATTR_EXIT_INSTR_OFFSETS
	.align		4
        /*0038*/ 	.byte	0x04, 0x1c
        /*003a*/ 	.short	(.L_71 - .L_70)


	//   ....[0]....
.L_70:
        /*003c*/ 	.word	0x00000080


	//   ....[1]....
        /*0040*/ 	.word	0x00000f70


	//   ....[2]....
        /*0044*/ 	.word	0x000013f0


	//   ....[3]....
        /*0048*/ 	.word	0x00001e40


	//----- nvinfo : EIATTR_CRS_STACK_SIZE
	.align		4
.L_71:
        /*004c*/ 	.byte	0x04, 0x1e
        /*004e*/ 	.short	(.L_73 - .L_72)
.L_72:
        /*0050*/ 	.word	0x00000000


	//----- nvinfo : EIATTR_CBANK_PARAM_SIZE
	.align		4
.L_73:
        /*0054*/ 	.byte	0x03, 0x19
        /*0056*/ 	.short	0x000c


	//----- nvinfo : EIATTR_PARAM_CBANK
	.align		4
        /*0058*/ 	.byte	0x04, 0x0a
        /*005a*/ 	.short	(.L_75 - .L_74)
	.align		4
.L_74:
        /*005c*/ 	.word	index@(.nv.constant0._Z18count_close_pointsP5Pointi)
        /*0060*/ 	.short	0x0380
        /*0062*/ 	.short	0x000c


	//----- nvinfo : EIATTR_SW_WAR
	.align		4
.L_75:
        /*0064*/ 	.byte	0x04, 0x36
        /*0066*/ 	.short	(.L_77 - .L_76)
.L_76:
        /*0068*/ 	.word	0x00000008
.L_77:


//--------------------- .nv.callgraph             --------------------------
	.section	.nv.callgraph,"",@"SHT_CUDA_CALLGRAPH"
	.align	4
	.sectionentsize	8
	.align		4
        /*0000*/ 	.word	0x00000000
	.align		4
        /*0004*/ 	.word	0xffffffff
	.align		4
        /*0008*/ 	.word	0x00000000
	.align		4
        /*000c*/ 	.word	0xfffffffe
	.align		4
        /*0010*/ 	.word	0x00000000
	.align		4
        /*0014*/ 	.word	0xfffffffd
	.align		4
        /*0018*/ 	.word	0x00000000
	.align		4
        /*001c*/ 	.word	0xfffffffc


//--------------------- .text._Z24save_triangulation_imageP5PointiP8TriangleiiiPd --------------------------
	.section	.text._Z24save_triangulation_imageP5PointiP8TriangleiiiPd,"ax",@progbits
	.align	128
        .global         _Z24save_triangulation_imageP5PointiP8TriangleiiiPd
        .type           _Z24save_triangulation_imageP5PointiP8TriangleiiiPd,@function
        .size           _Z24save_triangulation_imageP5PointiP8TriangleiiiPd,(.L_x_77 - _Z24save_triangulation_imageP5PointiP8TriangleiiiPd)
        .other          _Z24save_triangulation_imageP5PointiP8TriangleiiiPd,@"STO_CUDA_ENTRY STV_DEFAULT"
_Z24save_triangulation_imageP5PointiP8TriangleiiiPd:
.text._Z24save_triangulation_imageP5PointiP8TriangleiiiPd:
[----:B------:R-:W-:Y:S08]  /*0000*/  LDC R1, c[0x0][0x37c] ;  /* 0x0000df00ff017b82 */ /* 0x000ff00000000800 */
[----:B------:R-:W0:Y:S01]  /*0010*/  LDC R9, c[0x0][0x39c] ;  /* 0x0000e700ff097b82 */ /* 0x000e220000000800 */
[----:B------:R-:W1:Y:S01]  /*0020*/  S2R R5, SR_TID.X ;  /* 0x0000000000057919 */ /* 0x000e620000002100 */
[----:B------:R-:W2:Y:S06]  /*0030*/  LDCU UR6, c[0x0][0x398] ;  /* 0x00007300ff0677ac */ /* 0x000eac0008000800 */
[----:B------:R-:W1:Y:S08]  /*0040*/  S2UR UR4, SR_CTAID.X ;  /* 0x00000000000479c3 */ /* 0x000e700000002500 */
[----:B------:R-:W1:Y:S01]  /*0050*/  LDC R0, c[0x0][0x360] ;  /* 0x0000d800ff007b82 */ /* 0x000e620000000800 */
[----:B--2---:R-:W-:Y:S01]  /*0060*/  UISETP.GE.AND UP0, UPT, UR6, 0x1, UPT ;  /* 0x000000010600788c */ /* 0x004fe2000bf06270 */
[----:B0-----:R-:W-:-:S06]  /*0070*/  IABS R7, R9 ;  /* 0x0000000900077213 */ /* 0x001fcc0000000000 */
[----:B------:R-:W0:Y:S01]  /*0080*/  LDC.64 R32, c[0x0][0x3a8] ;  /* 0x0000ea00ff207b82 */ /* 0x000e220000000a00 */
[----:B------:R-:W2:Y:S01]  /*0090*/  I2F.RP R4, R7 ;  /* 0x0000000700047306 */ /* 0x000ea20000209400 */
[----:B-1----:R-:W-:Y:S01]  /*00a0*/  IMAD R0, R0, UR4, R5 ;  /* 0x0000000400007c24 */ /* 0x002fe2000f8e0205 */
[----:B------:R-:W1:Y:S06]  /*00b0*/  LDCU.64 UR4, c[0x0][0x358] ;  /* 0x00006b00ff0477ac */ /* 0x000e6c0008000a00 */
[----:B--2---:R-:W2:Y:S02]  /*00c0*/  MUFU.RCP R4, R4 ;  /* 0x0000000400047308 */ /* 0x004ea40000001000 */
[----:B--2---:R-:W-:Y:S01]  /*00d0*/  VIADD R2, R4, 0xffffffe ;  /* 0x0ffffffe04027836 */ /* 0x004fe20000000000 */
[----:B------:R-:W-:-:S05]  /*00e0*/  IABS R4, R0 ;  /* 0x0000000000047213 */ /* 0x000fca0000000000 */
[----:B------:R2:W3:Y:S02]  /*00f0*/  F2I.FTZ.U32.TRUNC.NTZ R3, R2 ;  /* 0x0000000200037305 */ /* 0x0004e4000021f000 */
[----:B--2---:R-:W-:Y:S02]  /*0100*/  IMAD.MOV.U32 R2, RZ, RZ, RZ ;  /* 0x000000ffff027224 */ /* 0x004fe400078e00ff */
[----:B---3--:R-:W-:-:S04]  /*0110*/  IMAD.MOV R6, RZ, RZ, -R3 ;  /* 0x000000ffff067224 */ /* 0x008fc800078e0a03 */
[----:B------:R-:W-:-:S04]  /*0120*/  IMAD R5, R6, R7, RZ ;  /* 0x0000000706057224 */ /* 0x000fc800078e02ff */
[----:B------:R-:W-:-:S06]  /*0130*/  IMAD.HI.U32 R3, R3, R5, R2 ;  /* 0x0000000503037227 */ /* 0x000fcc00078e0002 */
[----:B------:R-:W-:-:S04]  /*0140*/  IMAD.HI.U32 R3, R3, R4, RZ ;  /* 0x0000000403037227 */ /* 0x000fc800078e00ff */
[----:B------:R-:W-:-:S04]  /*0150*/  IMAD.MOV R5, RZ, RZ, -R3 ;  /* 0x000000ffff057224 */ /* 0x000fc800078e0a03 */
[----:B------:R-:W-:-:S05]  /*0160*/  IMAD R2, R7, R5, R4 ;  /* 0x0000000507027224 */ /* 0x000fca00078e0204 */
[----:B------:R-:W-:-:S13]  /*0170*/  ISETP.GT.U32.AND P1, PT, R7, R2, PT ;  /* 0x000000020700720c */ /* 0x000fda0003f24070 */
[----:B------:R-:W-:Y:S02]  /*0180*/  @!P1 IMAD.IADD R2, R2, 0x1, -R7 ;  /* 0x0000000102029824 */ /* 0x000fe400078e0a07 */
[----:B------:R-:W-:Y:S01]  /*0190*/  @!P1 VIADD R3, R3, 0x1 ;  /* 0x0000000103039836 */ /* 0x000fe20000000000 */
[----:B------:R-:W-:Y:S02]  /*01a0*/  ISETP.NE.AND P1, PT, R9, RZ, PT ;  /* 0x000000ff0900720c */ /* 0x000fe40003f25270 */
[----:B------:R-:W-:Y:S02]  /*01b0*/  ISETP.GE.U32.AND P0, PT, R2, R7, PT ;  /* 0x000000070200720c */ /* 0x000fe40003f06070 */
[----:B------:R-:W-:-:S04]  /*01c0*/  LOP3.LUT R2, R0, R9, RZ, 0x3c, !PT ;  /* 0x0000000900027212 */ /* 0x000fc800078e3cff */
[----:B------:R-:W-:Y:S01]  /*01d0*/  ISETP.GE.AND P2, PT, R2, RZ, PT ;  /* 0x000000ff0200720c */ /* 0x000fe20003f46270 */
[----:B------:R-:W-:-:S06]  /*01e0*/  HFMA2 R2, -RZ, RZ, 0, 0 ;  /* 0x00000000ff027431 */ /* 0x000fcc00000001ff */
[----:B------:R-:W-:-:S04]  /*01f0*/  @P0 VIADD R3, R3, 0x1 ;  /* 0x0000000103030836 */ /* 0x000fc80000000000 */
[----:B------:R-:W-:-:S04]  /*0200*/  IMAD.MOV.U32 R30, RZ, RZ, R3 ;  /* 0x000000ffff1e7224 */ /* 0x000fc800078e0003 */
[----:B------:R-:W-:Y:S01]  /*0210*/  @!P2 IMAD.MOV R30, RZ, RZ, -R30 ;  /* 0x000000ffff1ea224 */ /* 0x000fe200078e0a1e */
[----:B------:R-:W-:-:S05]  /*0220*/  @!P1 LOP3.LUT R30, RZ, R9, RZ, 0x33, !PT ;  /* 0x00000009ff1e9212 */ /* 0x000fca00078e33ff */
[----:B------:R-:W-:-:S04]  /*0230*/  IMAD.MOV R29, RZ, RZ, -R30 ;  /* 0x000000ffff1d7224 */ /* 0x000fc800078e0a1e */
[----:B------:R-:W-:-:S04]  /*0240*/  IMAD R29, R9, R29, R0 ;  /* 0x0000001d091d7224 */ /* 0x000fc800078e0200 */
[----:B------:R-:W-:Y:S02]  /*0250*/  IMAD R3, R29, R9, R30 ;  /* 0x000000091d037224 */ /* 0x000fe400078e021e */
[----:B------:R-:W2:Y:S02]  /*0260*/  I2F.F64 R30, R30 ;  /* 0x0000001e001e7312 */ /* 0x000ea40000201c00 */
[----:B0-----:R-:W-:-:S04]  /*0270*/  IMAD.WIDE R32, R3, 0x8, R32 ;  /* 0x0000000803207825 */ /* 0x001fc800078e0220 */
[----:B------:R-:W-:Y:S02]  /*0280*/  IMAD.MOV.U32 R3, RZ, RZ, -0x40100000 ;  /* 0xbff00000ff037424 */ /* 0x000fe400078e00ff */
[----:B------:R-:W0:Y:S03]  /*0290*/  I2F.F64 R28, R29 ;  /* 0x0000001d001c7312 */ /* 0x000e260000201c00 */
[----:B-1----:R1:W-:Y:S01]  /*02a0*/  STG.E.64 desc[UR4][R32.64], R2 ;  /* 0x0000000220007986 */ /* 0x0023e2000c101b04 */
[----:B------:R-:W-:Y:S05]  /*02b0*/  BRA.U !UP0, `(.L_x_0) ;  /* 0x0000000908107547 */ /* 0x000fea000b800000 */
[----:B------:R-:W3:Y:S01]  /*02c0*/  LDC.64 R26, c[0x0][0x390] ;  /* 0x0000e400ff1a7b82 */ /* 0x000ee20000000a00 */
[----:B------:R-:W-:Y:S01]  /*02d0*/  BSSY.RECONVERGENT B0, `(.L_x_0) ;  /* 0x0000082000007945 */ /* 0x000fe20003800200 */
[----:B------:R-:W-:Y:S01]  /*02e0*/  IMAD.MOV.U32 R4, RZ, RZ, RZ ;  /* 0x000000ffff047224 */ /* 0x000fe200078e00ff */
[----:B------:R-:W4:Y:S06]  /*02f0*/  LDCU UR6, c[0x0][0x398] ;  /* 0x00007300ff0677ac */ /* 0x000f2c0008000800 */
.L_x_7:
[----:B---3--:R-:W-:-:S05]  /*0300*/  IMAD.WIDE.U32 R24, R4, 0x48, R26 ;  /* 0x0000004804187825 */ /* 0x008fca00078e001a */
[----:B------:R-:W0:Y:S04]  /*0310*/  LDG.E.64 R22, desc[UR4][R24.64+0x38] ;  /* 0x0000380418167981 */ /* 0x000e28000c1e1b00 */
[----:B------:R-:W3:Y:S04]  /*0320*/  LDG.E.64 R12, desc[UR4][R24.64+0x30] ;  /* 0x00003004180c7981 */ /* 0x000ee8000c1e1b00 */
[----:B-1----:R-:W3:Y:S04]  /*0330*/  LDG.E.64 R2, desc[UR4][R24.64+0x18] ;  /* 0x0000180418027981 */ /* 0x002ee8000c1e1b00 */
[----:B------:R-:W5:Y:S04]  /*0340*/  LDG.E.64 R20, desc[UR4][R24.64+0x8] ;  /* 0x0000080418147981 */ /* 0x000f68000c1e1b00 */
[----:B------:R-:W2:Y:S04]  /*0350*/  LDG.E.64 R6, desc[UR4][R24.64+0x20] ;  /* 0x0000200418067981 */ /* 0x000ea8000c1e1b00 */
[----:B------:R-:W4:Y:S01]  /*0360*/  LDG.E.64 R18, desc[UR4][R24.64] ;  /* 0x0000000418127981 */ /* 0x000f22000c1e1b00 */
[----:B------:R-:W-:Y:S01]  /*0370*/  BSSY.RECONVERGENT B1, `(.L_x_1) ;  /* 0x0000021000017945 */ /* 0x000fe20003800200 */
[----:B0-----:R-:W-:-:S02]  /*0380*/  DADD R14, R28, -R22 ;  /* 0x000000001c0e7229 */ /* 0x001fc40000000816 */
[----:B---3--:R-:W-:Y:S02]  /*0390*/  DADD R2, R12, -R2 ;  /* 0x000000000c027229 */ /* 0x008fe40000000802 */
[----:B-----5:R-:W-:Y:S02]  /*03a0*/  DADD R8, -R22, R20 ;  /* 0x0000000016087229 */ /* 0x020fe40000000114 */
[----:B--2---:R-:W-:Y:S02]  /*03b0*/  DADD R6, R6, -R22 ;  /* 0x0000000006067229 */ /* 0x004fe40000000816 */
[----:B----4-:R-:W-:-:S04]  /*03c0*/  DADD R18, -R12, R18 ;  /* 0x000000000c127229 */ /* 0x010fc80000000112 */
[----:B------:R-:W-:Y:S02]  /*03d0*/  DMUL R8, R2, R8 ;  /* 0x0000000802087228 */ /* 0x000fe40000000000 */
[----:B------:R-:W-:Y:S02]  /*03e0*/  DADD R12, R30, -R12 ;  /* 0x000000001e0c7229 */ /* 0x000fe4000000080c */
[----:B------:R-:W-:-:S04]  /*03f0*/  DMUL R2, R2, R14 ;  /* 0x0000000e02027228 */ /* 0x000fc80000000000 */
[----:B------:R-:W-:Y:S01]  /*0400*/  DFMA R16, R6, R18, R8 ;  /* 0x000000120610722b */ /* 0x000fe20000000008 */
[----:B------:R-:W-:-:S03]  /*0410*/  IMAD.MOV.U32 R8, RZ, RZ, 0x1 ;  /* 0x00000001ff087424 */ /* 0x000fc600078e00ff */
[----:B------:R-:W-:Y:S02]  /*0420*/  DFMA R34, R6, R12, R2 ;  /* 0x0000000c0622722b */ /* 0x000fe40000000002 */
[----:B------:R-:W0:Y:S08]  /*0430*/  MUFU.RCP64H R9, R17 ;  /* 0x0000001100097308 */ /* 0x000e300000001800 */
[----:B------:R-:W-:Y:S01]  /*0440*/  FSETP.GEU.AND P1, PT, |R35|, 6.5827683646048100446e-37, PT ;  /* 0x036000002300780b */ /* 0x000fe20003f2e200 */
[----:B0-----:R-:W-:-:S08]  /*0450*/  DFMA R10, -R16, R8, 1 ;  /* 0x3ff00000100a742b */ /* 0x001fd00000000108 */
[----:B------:R-:W-:-:S08]  /*0460*/  DFMA R10, R10, R10, R10 ;  /* 0x0000000a0a0a722b */ /* 0x000fd0000000000a */
[----:B------:R-:W-:-:S08]  /*0470*/  DFMA R10, R8, R10, R8 ;  /* 0x0000000a080a722b */ /* 0x000fd00000000008 */
[----:B------:R-:W-:-:S08]  /*0480*/  DFMA R8, -R16, R10, 1 ;  /* 0x3ff000001008742b */ /* 0x000fd0000000010a */
[----:B------:R-:W-:-:S08]  /*0490*/  DFMA R8, R10, R8, R10 ;  /* 0x000000080a08722b */ /* 0x000fd0000000000a */
[----:B------:R-:W-:-:S08]  /*04a0*/  DMUL R2, R34, R8 ;  /* 0x0000000822027228 */ /* 0x000fd00000000000 */
[----:B------:R-:W-:-:S08]  /*04b0*/  DFMA R6, -R16, R2, R34 ;  /* 0x000000021006722b */ /* 0x000fd00000000122 */
[----:B------:R-:W-:-:S10]  /*04c0*/  DFMA R2, R8, R6, R2 ;  /* 0x000000060802722b */ /* 0x000fd40000000002 */
[----:B------:R-:W-:-:S05]  /*04d0*/  FFMA R0, RZ, R17, R3 ;  /* 0x00000011ff007223 */ /* 0x000fca0000000003 */
[----:B------:R-:W-:-:S13]  /*04e0*/  FSETP.GT.AND P0, PT, |R0|, 1.469367938527859385e-39, PT ;  /* 0x001000000000780b */ /* 0x000fda0003f04200 */
[----:B------:R-:W-:Y:S05]  /*04f0*/  @P0 BRA P1, `(.L_x_2) ;  /* 0x0000000000200947 */ /* 0x000fea0000800000 */
[----:B------:R-:W-:Y:S01]  /*0500*/  IMAD.MOV.U32 R6, RZ, RZ, R34 ;  /* 0x000000ffff067224 */ /* 0x000fe200078e0022 */
[----:B------:R-:W-:Y:S01]  /*0510*/  MOV R0, 0x560 ;  /* 0x0000056000007802 */ /* 0x000fe20000000f00 */
[----:B------:R-:W-:Y:S02]  /*0520*/  IMAD.MOV.U32 R7, RZ, RZ, R35 ;  /* 0x000000ffff077224 */ /* 0x000fe400078e0023 */
[----:B------:R-:W-:Y:S02]  /*0530*/  IMAD.MOV.U32 R8, RZ, RZ, R16 ;  /* 0x000000ffff087224 */ /* 0x000fe400078e0010 */
[----:B------:R-:W-:-:S07]  /*0540*/  IMAD.MOV.U32 R9, RZ, RZ, R17 ;  /* 0x000000ffff097224 */ /* 0x000fce00078e0011 */
[----:B------:R-:W-:Y:S05]  /*0550*/  CALL.REL.NOINC `($__internal_0_$__cuda_sm20_div_rn_f64_full) ;  /* 0x0000000400cc7944 */ /* 0x000fea0003c00000 */
[----:B------:R-:W-:Y:S02]  /*0560*/  IMAD.MOV.U32 R2, RZ, RZ, R36 ;  /* 0x000000ffff027224 */ /* 0x000fe400078e0024 */
[----:B------:R-:W-:-:S07]  /*0570*/  IMAD.MOV.U32 R3, RZ, RZ, R37 ;  /* 0x000000ffff037224 */ /* 0x000fce00078e0025 */
.L_x_2:
[----:B------:R-:W-:Y:S05]  /*0580*/  BSYNC.RECONVERGENT B1 ;  /* 0x0000000000017941 */ /* 0x000fea0003800200 */
.L_x_1:
[----:B------:R-:W0:Y:S01]  /*0590*/  MUFU.RCP64H R7, R17 ;  /* 0x0000001100077308 */ /* 0x000e220000001800 */
[----:B------:R-:W-:Y:S01]  /*05a0*/  MOV R6, 0x1 ;  /* 0x0000000100067802 */ /* 0x000fe20000000f00 */
[----:B------:R-:W-:Y:S01]  /*05b0*/  DADD R20, R22, -R20 ;  /* 0x0000000016147229 */ /* 0x000fe20000000814 */
[----:B------:R-:W-:Y:S01]  /*05c0*/  BSSY.RECONVERGENT B1, `(.L_x_3) ;  /* 0x0000017000017945 */ /* 0x000fe20003800200 */
[----:B------:R-:W-:-:S08]  /*05d0*/  DMUL R14, R14, R18 ;  /* 0x000000120e0e7228 */ /* 0x000fd00000000000 */
[----:B------:R-:W-:Y:S02]  /*05e0*/  DFMA R14, R12, R20, R14 ;  /* 0x000000140c0e722b */ /* 0x000fe4000000000e */
[----:B0-----:R-:W-:-:S08]  /*05f0*/  DFMA R8, -R16, R6, 1 ;  /* 0x3ff000001008742b */ /* 0x001fd00000000106 */
[----:B------:R-:W-:Y:S01]  /*0600*/  FSETP.GEU.AND P1, PT, |R15|, 6.5827683646048100446e-37, PT ;  /* 0x036000000f00780b */ /* 0x000fe20003f2e200 */
        /* <DEDUP_REMOVED lines=18> */
.L_x_4:
[----:B------:R-:W-:Y:S05]  /*0730*/  BSYNC.RECONVERGENT B1 ;  /* 0x0000000000017941 */ /* 0x000fea0003800200 */
.L_x_3:
[----:B------:R-:W-:Y:S01]  /*0740*/  DSETP.MAX.AND P2, P3, RZ, R2, PT ;  /* 0x00000002ff00722a */ /* 0x000fe20003b4f000 */
[----:B------:R-:W-:Y:S01]  /*0750*/  IMAD.MOV.U32 R9, RZ, RZ, R3 ;  /* 0x000000ffff097224 */ /* 0x000fe200078e0003 */
[----:B------:R-:W-:Y:S01]  /*0760*/  DSETP.MAX.AND P0, P1, RZ, R6, PT ;  /* 0x00000006ff00722a */ /* 0x000fe2000390f000 */
[----:B------:R-:W-:Y:S01]  /*0770*/  IMAD.MOV.U32 R0, RZ, RZ, RZ ;  /* 0x000000ffff007224 */ /* 0x000fe200078e00ff */
[----:B------:R-:W-:Y:S01]  /*0780*/  MOV R5, R2 ;  /* 0x0000000200057202 */ /* 0x000fe20000000f00 */
[----:B------:R-:W-:Y:S01]  /*0790*/  IMAD.MOV.U32 R2, RZ, RZ, RZ ;  /* 0x000000ffff027224 */ /* 0x000fe200078e00ff */
[----:B------:R-:W-:Y:S01]  /*07a0*/  MOV R10, 0x80000 ;  /* 0x00080000000a7802 */ /* 0x000fe20000000f00 */
[----:B------:R-:W-:Y:S01]  /*07b0*/  IMAD.MOV.U32 R8, RZ, RZ, 0x80000 ;  /* 0x00080000ff087424 */ /* 0x000fe200078e00ff */
[----:B------:R-:W-:Y:S02]  /*07c0*/  FSEL R11, R0, R9, P2 ;  /* 0x00000009000b7208 */ /* 0x000fe40001000000 */
[----:B------:R-:W-:Y:S01]  /*07d0*/  SEL R2, R2, R5, P2 ;  /* 0x0000000502027207 */ /* 0x000fe20001000000 */
[----:B------:R-:W-:-:S02]  /*07e0*/  IMAD.MOV.U32 R5, RZ, RZ, R6 ;  /* 0x000000ffff057224 */ /* 0x000fc400078e0006 */
[----:B------:R-:W-:Y:S01]  /*07f0*/  IMAD.MOV.U32 R6, RZ, RZ, RZ ;  /* 0x000000ffff067224 */ /* 0x000fe200078e00ff */
[----:B------:R-:W-:Y:S02]  /*0800*/  @P3 LOP3.LUT R11, R9, 0x80000, RZ, 0xfc, !PT ;  /* 0x00080000090b3812 */ /* 0x000fe400078efcff */
[----:B------:R-:W-:Y:S02]  /*0810*/  FSEL R9, R0, R7, P0 ;  /* 0x0000000700097208 */ /* 0x000fe40000000000 */
[----:B------:R-:W-:Y:S01]  /*0820*/  @P1 LOP3.LUT R9, R7, 0x80000, RZ, 0xfc, !PT ;  /* 0x0008000007091812 */ /* 0x000fe200078efcff */
[----:B------:R-:W-:Y:S01]  /*0830*/  IMAD.MOV.U32 R3, RZ, RZ, R11 ;  /* 0x000000ffff037224 */ /* 0x000fe200078e000b */
[----:B------:R-:W-:-:S03]  /*0840*/  SEL R6, R6, R5, P0 ;  /* 0x0000000506067207 */ /* 0x000fc60000000000 */
[----:B------:R-:W-:Y:S02]  /*0850*/  IMAD.MOV.U32 R7, RZ, RZ, R9 ;  /* 0x000000ffff077224 */ /* 0x000fe400078e0009 */
[----:B------:R-:W-:Y:S01]  /*0860*/  DSETP.MIN.AND P3, P2, R2, 1, PT ;  /* 0x3ff000000200742a */ /* 0x000fe20003a60000 */
[----:B------:R-:W-:-:S03]  /*0870*/  IMAD.MOV.U32 R0, RZ, RZ, R3 ;  /* 0x000000ffff007224 */ /* 0x000fc600078e0003 */
[----:B------:R-:W-:Y:S02]  /*0880*/  DSETP.MIN.AND P0, P1, R6, 1, PT ;  /* 0x3ff000000600742a */ /* 0x000fe40003900000 */
[----:B------:R-:W-:Y:S01]  /*0890*/  FSEL R5, R0, 1.875, P3 ;  /* 0x3ff0000000057808 */ /* 0x000fe20001800000 */
[----:B------:R-:W-:Y:S01]  /*08a0*/  IMAD.MOV.U32 R0, RZ, RZ, R6 ;  /* 0x000000ffff007224 */ /* 0x000fe200078e0006 */
[----:B------:R-:W-:Y:S02]  /*08b0*/  SEL R2, R2, RZ, P3 ;  /* 0x000000ff02027207 */ /* 0x000fe40001800000 */
[----:B------:R-:W-:Y:S02]  /*08c0*/  FSEL R7, R7, 1.875, P0 ;  /* 0x3ff0000007077808 */ /* 0x000fe40000000000 */
[----:B------:R-:W-:Y:S01]  /*08d0*/  SEL R6, R0, RZ, P0 ;  /* 0x000000ff00067207 */ /* 0x000fe20000000000 */
[----:B------:R-:W-:Y:S01]  /*08e0*/  IMAD.MOV.U32 R0, RZ, RZ, RZ ;  /* 0x000000ffff007224 */ /* 0x000fe200078e00ff */
[----:B------:R-:W-:-:S04]  /*08f0*/  @P2 LOP3.LUT R5, R8, 0x3ff00000, RZ, 0xfc, !PT ;  /* 0x3ff0000008052812 */ /* 0x000fc800078efcff */
[----:B------:R-:W-:Y:S01]  /*0900*/  @P1 LOP3.LUT R7, R10, 0x3ff00000, RZ, 0xfc, !PT ;  /* 0x3ff000000a071812 */ /* 0x000fe200078efcff */
[----:B------:R-:W-:-:S06]  /*0910*/  IMAD.MOV.U32 R3, RZ, RZ, R5 ;  /* 0x000000ffff037224 */ /* 0x000fcc00078e0005 */
[----:B------:R-:W-:-:S08]  /*0920*/  DADD R8, -R2, 1 ;  /* 0x3ff0000002087429 */ /* 0x000fd00000000100 */
[----:B------:R-:W-:-:S08]  /*0930*/  DADD R8, -R6, R8 ;  /* 0x0000000006087229 */ /* 0x000fd00000000108 */
[----:B------:R-:W-:Y:S02]  /*0940*/  DSETP.MAX.AND P0, P1, RZ, R8, PT ;  /* 0x00000008ff00722a */ /* 0x000fe4000390f000 */
[----:B------:R-:W-:-:S04]  /*0950*/  IMAD.MOV.U32 R5, RZ, RZ, R9 ;  /* 0x000000ffff057224 */ /* 0x000fc800078e0009 */
[C---:B------:R-:W-:Y:S02]  /*0960*/  SEL R8, R0.reuse, R8, P0 ;  /* 0x0000000800087207 */ /* 0x040fe40000000000 */
[----:B------:R-:W-:Y:S01]  /*0970*/  FSEL R11, R0, R5, P0 ;  /* 0x00000005000b7208 */ /* 0x000fe20000000000 */
[----:B------:R-:W-:-:S05]  /*0980*/  DSETP.GT.AND P0, PT, R6, RZ, PT ;  /* 0x000000ff0600722a */ /* 0x000fca0003f04000 */
[----:B------:R-:W-:Y:S01]  /*0990*/  @P1 LOP3.LUT R11, R5, 0x80000, RZ, 0xfc, !PT ;  /* 0x00080000050b1812 */ /* 0x000fe200078efcff */
[----:B------:R-:W-:Y:S01]  /*09a0*/  IMAD.MOV.U32 R5, RZ, RZ, 0x80000 ;  /* 0x00080000ff057424 */ /* 0x000fe200078e00ff */
[----:B------:R-:W-:-:S03]  /*09b0*/  DSETP.LEU.OR P0, PT, R2, RZ, !P0 ;  /* 0x000000ff0200722a */ /* 0x000fc6000470b400 */
[----:B------:R-:W-:-:S04]  /*09c0*/  IMAD.MOV.U32 R9, RZ, RZ, R11 ;  /* 0x000000ffff097224 */ /* 0x000fc800078e000b */
[----:B------:R-:W-:Y:S02]  /*09d0*/  IMAD.MOV.U32 R0, RZ, RZ, R9 ;  /* 0x000000ffff007224 */ /* 0x000fe400078e0009 */
[----:B------:R-:W-:-:S06]  /*09e0*/  DSETP.MIN.AND P1, P2, R8, 1, PT ;  /* 0x3ff000000800742a */ /* 0x000fcc0003a20000 */
[----:B------:R-:W-:Y:S02]  /*09f0*/  FSEL R13, R0, 1.875, P1 ;  /* 0x3ff00000000d7808 */ /* 0x000fe40000800000 */
[----:B------:R-:W-:-:S06]  /*0a00*/  SEL R12, R8, RZ, P1 ;  /* 0x000000ff080c7207 */ /* 0x000fcc0000800000 */
[----:B------:R-:W-:-:S06]  /*0a10*/  @P2 LOP3.LUT R13, R5, 0x3ff00000, RZ, 0xfc, !PT ;  /* 0x3ff00000050d2812 */ /* 0x000fcc00078efcff */
[----:B------:R-:W-:-:S14]  /*0a20*/  DSETP.LEU.OR P0, PT, R12, RZ, P0 ;  /* 0x000000ff0c00722a */ /* 0x000fdc000070b400 */
[----:B------:R-:W-:Y:S05]  /*0a30*/  @!P0 BRA `(.L_x_5) ;  /* 0x0000000000108947 */ /* 0x000fea0003800000 */
[----:B------:R-:W-:-:S05]  /*0a40*/  VIADD R4, R4, 0x1 ;  /* 0x0000000104047836 */ /* 0x000fca0000000000 */
[----:B------:R-:W-:-:S13]  /*0a50*/  ISETP.NE.AND P0, PT, R4, UR6, PT ;  /* 0x0000000604007c0c */ /* 0x000fda000bf05270 */
[----:B------:R-:W-:Y:S05]  /*0a60*/  @!P0 BRA `(.L_x_6) ;  /* 0x0000000000208947 */ /* 0x000fea0003800000 */
[----:B------:R-:W-:Y:S05]  /*0a70*/  BRA `(.L_x_7) ;  /* 0xfffffff800207947 */ /* 0x000fea000383ffff */
.L_x_5:
[----:B------:R-:W2:Y:S04]  /*0a80*/  LDG.E.64 R8, desc[UR4][R24.64+0x28] ;  /* 0x0000280418087981 */ /* 0x000ea8000c1e1b00 */
[----:B------:R-:W3:Y:S04]  /*0a90*/  LDG.E.64 R4, desc[UR4][R24.64+0x10] ;  /* 0x0000100418047981 */ /* 0x000ee8000c1e1b00 */
[----:B------:R-:W4:Y:S01]  /*0aa0*/  LDG.E.64 R10, desc[UR4][R24.64+0x40] ;  /* 0x00004004180a7981 */ /* 0x000f22000c1e1b00 */
[----:B--2---:R-:W-:-:S08]  /*0ab0*/  DMUL R8, R6, R8 ;  /* 0x0000000806087228 */ /* 0x004fd00000000000 */
[----:B---3--:R-:W-:-:S08]  /*0ac0*/  DFMA R4, R2, R4, R8 ;  /* 0x000000040204722b */ /* 0x008fd00000000008 */
[----:B----4-:R-:W-:-:S07]  /*0ad0*/  DFMA R4, R12, R10, R4 ;  /* 0x0000000a0c04722b */ /* 0x010fce0000000004 */
[----:B------:R0:W-:Y:S04]  /*0ae0*/  STG.E.64 desc[UR4][R32.64], R4 ;  /* 0x0000000420007986 */ /* 0x0001e8000c101b04 */
.L_x_6:
[----:B------:R-:W-:Y:S05]  /*0af0*/  BSYNC.RECONVERGENT B0 ;  /* 0x0000000000007941 */ /* 0x000fea0003800200 */
.L_x_0:
[----:B------:R-:W3:Y:S02]  /*0b00*/  LDC R0, c[0x0][0x388] ;  /* 0x0000e200ff007b82 */ /* 0x000ee40000000800 */
[----:B---3--:R-:W-:-:S13]  /*0b10*/  ISETP.GE.AND P0, PT, R0, 0x1, PT ;  /* 0x000000010000780c */ /* 0x008fda0003f06270 */
[----:B------:R-:W-:Y:S05]  /*0b20*/  @!P0 EXIT ;  /* 0x000000000000894d */ /* 0x000fea0003800000 */
[----:B0-----:R-:W0:Y:S01]  /*0b30*/  LDC.64 R4, c[0x0][0x380] ;  /* 0x0000e000ff047b82 */ /* 0x001e220000000a00 */
[----:B------:R-:W-:Y:S01]  /*0b40*/  IMAD.MOV.U32 R9, RZ, RZ, RZ ;  /* 0x000000ffff097224 */ /* 0x000fe200078e00ff */
[----:B------:R-:W3:Y:S06]  /*0b50*/  LDCU UR6, c[0x0][0x388] ;  /* 0x00007100ff0677ac */ /* 0x000eec0008000800 */
.L_x_11:
[----:B0-----:R-:W-:-:S05]  /*0b60*/  IMAD.WIDE.U32 R6, R9, 0x18, R4 ;  /* 0x0000001809067825 */ /* 0x001fca00078e0004 */
[----:B-1----:R-:W2:Y:S01]  /*0b70*/  LDG.E.64 R2, desc[UR4][R6.64] ;  /* 0x0000000406027981 */ /* 0x002ea2000c1e1b00 */
[----:B------:R-:W-:Y:S01]  /*0b80*/  BSSY.RECONVERGENT B0, `(.L_x_8) ;  /* 0x0000008000007945 */ /* 0x000fe20003800200 */
[----:B--2---:R-:W-:-:S08]  /*0b90*/  DADD R2, -R30, R2 ;  /* 0x000000001e027229 */ /* 0x004fd00000000102 */
[----:B------:R-:W-:-:S14]  /*0ba0*/  DSETP.GTU.AND P0, PT, |R2|, 2.5, PT ;  /* 0x400400000200742a */ /* 0x000fdc0003f0c200 */
[----:B------:R-:W-:Y:S05]  /*0bb0*/  @P0 BRA `(.L_x_9) ;  /* 0x0000000000100947 */ /* 0x000fea0003800000 */
[----:B------:R-:W2:Y:S02]  /*0bc0*/  LDG.E.64 R2, desc[UR4][R6.64+0x8] ;  /* 0x0000080406027981 */ /* 0x000ea4000c1e1b00 */
[----:B--2---:R-:W-:-:S08]  /*0bd0*/  DADD R2, -R28, R2 ;  /* 0x000000001c027229 */ /* 0x004fd00000000102 */
[----:B------:R-:W-:-:S14]  /*0be0*/  DSETP.GTU.AND P0, PT, |R2|, 2.5, PT ;  /* 0x400400000200742a */ /* 0x000fdc0003f0c200 */
[----:B------:R-:W-:Y:S05]  /*0bf0*/  @!P0 BRA `(.L_x_10) ;  /* 0x0000000000148947 */ /* 0x000fea0003800000 */
.L_x_9:
[----:B---3--:R-:W-:Y:S05]  /*0c00*/  BSYNC.RECONVERGENT B0 ;  /* 0x0000000000007941 */ /* 0x008fea0003800200 */
.L_x_8:
[----:B------:R-:W-:-:S04]  /*0c10*/  IADD3 R9, PT, PT, R9, 0x1, RZ ;  /* 0x0000000109097810 */ /* 0x000fc80007ffe0ff */
[----:B------:R-:W-:-:S13]  /*0c20*/  ISETP.NE.AND P0, PT, R9, UR6, PT ;  /* 0x0000000609007c0c */ /* 0x000fda000bf05270 */
[----:B------:R-:W-:Y:S05]  /*0c30*/  @P0 BRA `(.L_x_11) ;  /* 0xfffffffc00c80947 */ /* 0x000fea000383ffff */
[----:B------:R-:W-:Y:S05]  /*0c40*/  EXIT ;  /* 0x000000000000794d */ /* 0x000fea0003800000 */
.L_x_10:
[----:B------:R-:W-:Y:S02]  /*0c50*/  IMAD.MOV.U32 R2, RZ, RZ, 0x0 ;  /* 0x00000000ff027424 */ /* 0x000fe400078e00ff */
[----:B------:R-:W-:-:S05]  /*0c60*/  IMAD.MOV.U32 R3, RZ, RZ, 0x40594000 ;  /* 0x40594000ff037424 */ /* 0x000fca00078e00ff */
[----:B------:R-:W-:Y:S01]  /*0c70*/  STG.E.64 desc[UR4][R32.64], R2 ;  /* 0x0000000220007986 */ /* 0x000fe2000c101b04 */
[----:B---3--:R-:W-:Y:S05]  /*0c80*/  EXIT ;  /* 0x000000000000794d */ /* 0x008fea0003800000 */
        .weak           $__internal_0_$__cuda_sm20_div_rn_f64_full
        .type           $__internal_0_$__cuda_sm20_div_rn_f64_full,@function
        .size           $__internal_0_$__cuda_sm20_div_rn_f64_full,(.L_x_77 - $__internal_0_$__cuda_sm20_div_rn_f64_full)
$__internal_0_$__cuda_sm20_div_rn_f64_full:
[C---:B------:R-:W-:Y:S01]  /*0c90*/  FSETP.GEU.AND P0, PT, |R9|.reuse, 1.469367938527859385e-39, PT ;  /* 0x001000000900780b */ /* 0x040fe20003f0e200 */
[----:B------:R-:W-:Y:S01]  /*0ca0*/  IMAD.MOV.U32 R38, RZ, RZ, 0x1 ;  /* 0x00000001ff267424 */ /* 0x000fe200078e00ff */
[----:B------:R-:W-:Y:S01]  /*0cb0*/  LOP3.LUT R10, R9, 0x800fffff, RZ, 0xc0, !PT ;  /* 0x800fffff090a7812 */ /* 0x000fe200078ec0ff */
[----:B------:R-:W-:Y:S01]  /*0cc0*/  IMAD.MOV.U32 R42, RZ, RZ, 0x1ca00000 ;  /* 0x1ca00000ff2a7424 */ /* 0x000fe200078e00ff */
[C---:B------:R-:W-:Y:S01]  /*0cd0*/  FSETP.GEU.AND P2, PT, |R7|.reuse, 1.469367938527859385e-39, PT ;  /* 0x001000000700780b */ /* 0x040fe20003f4e200 */
[----:B------:R-:W-:Y:S01]  /*0ce0*/  BSSY.RECONVERGENT B2, `(.L_x_12) ;  /* 0x0000052000027945 */ /* 0x000fe20003800200 */
[----:B------:R-:W-:Y:S01]  /*0cf0*/  LOP3.LUT R11, R10, 0x3ff00000, RZ, 0xfc, !PT ;  /* 0x3ff000000a0b7812 */ /* 0x000fe200078efcff */
[----:B------:R-:W-:Y:S01]  /*0d00*/  IMAD.MOV.U32 R10, RZ, RZ, R8 ;  /* 0x000000ffff0a7224 */ /* 0x000fe200078e0008 */
[----:B------:R-:W-:Y:S02]  /*0d10*/  LOP3.LUT R5, R7, 0x7ff00000, RZ, 0xc0, !PT ;  /* 0x7ff0000007057812 */ /* 0x000fe400078ec0ff */
[----:B------:R-:W-:-:S03]  /*0d20*/  LOP3.LUT R44, R9, 0x7ff00000, RZ, 0xc0, !PT ;  /* 0x7ff00000092c7812 */ /* 0x000fc600078ec0ff */
[----:B------:R-:W-:Y:S01]  /*0d30*/  @!P0 DMUL R10, R8, 8.98846567431157953865e+307 ;  /* 0x7fe00000080a8828 */ /* 0x000fe20000000000 */
[----:B------:R-:W-:-:S03]  /*0d40*/  ISETP.GE.U32.AND P1, PT, R5, R44, PT ;  /* 0x0000002c0500720c */ /* 0x000fc60003f26070 */
[----:B------:R-:W-:Y:S02]  /*0d50*/  @!P2 LOP3.LUT R36, R9, 0x7ff00000, RZ, 0xc0, !PT ;  /* 0x7ff000000924a812 */ /* 0x000fe400078ec0ff */
[----:B------:R-:W0:Y:S02]  /*0d60*/  MUFU.RCP64H R39, R11 ;  /* 0x0000000b00277308 */ /* 0x000e240000001800 */
[----:B------:R-:W-:Y:S02]  /*0d70*/  @!P2 ISETP.GE.U32.AND P3, PT, R5, R36, PT ;  /* 0x000000240500a20c */ /* 0x000fe40003f66070 */
[----:B------:R-:W-:Y:S02]  /*0d80*/  @!P0 LOP3.LUT R44, R11, 0x7ff00000, RZ, 0xc0, !PT ;  /* 0x7ff000000b2c8812 */ /* 0x000fe400078ec0ff */
[----:B------:R-:W-:-:S04]  /*0d90*/  @!P2 SEL R37, R42, 0x63400000, !P3 ;  /* 0x634000002a25a807 */ /* 0x000fc80005800000 */
[----:B------:R-:W-:-:S04]  /*0da0*/  @!P2 LOP3.LUT R40, R37, 0x80000000, R7, 0xf8, !PT ;  /* 0x800000002528a812 */ /* 0x000fc800078ef807 */
[----:B------:R-:W-:Y:S01]  /*0db0*/  @!P2 LOP3.LUT R41, R40, 0x100000, RZ, 0xfc, !PT ;  /* 0x001000002829a812 */ /* 0x000fe200078efcff */
[----:B------:R-:W-:Y:S01]  /*0dc0*/  @!P2 IMAD.MOV.U32 R40, RZ, RZ, RZ ;  /* 0x000000ffff28a224 */ /* 0x000fe200078e00ff */
[----:B0-----:R-:W-:-:S08]  /*0dd0*/  DFMA R34, R38, -R10, 1 ;  /* 0x3ff000002622742b */ /* 0x001fd0000000080a */
[----:B------:R-:W-:-:S08]  /*0de0*/  DFMA R34, R34, R34, R34 ;  /* 0x000000222222722b */ /* 0x000fd00000000022 */
[----:B------:R-:W-:Y:S01]  /*0df0*/  DFMA R38, R38, R34, R38 ;  /* 0x000000222626722b */ /* 0x000fe20000000026 */
[----:B------:R-:W-:Y:S01]  /*0e00*/  SEL R35, R42, 0x63400000, !P1 ;  /* 0x634000002a237807 */ /* 0x000fe20004800000 */
[----:B------:R-:W-:-:S03]  /*0e10*/  IMAD.MOV.U32 R34, RZ, RZ, R6 ;  /* 0x000000ffff227224 */ /* 0x000fc600078e0006 */
[----:B------:R-:W-:-:S03]  /*0e20*/  LOP3.LUT R35, R35, 0x800fffff, R7, 0xf8, !PT ;  /* 0x800fffff23237812 */ /* 0x000fc600078ef807 */
[----:B------:R-:W-:-:S03]  /*0e30*/  DFMA R36, R38, -R10, 1 ;  /* 0x3ff000002624742b */ /* 0x000fc6000000080a */
[----:B------:R-:W-:-:S05]  /*0e40*/  @!P2 DFMA R34, R34, 2, -R40 ;  /* 0x400000002222a82b */ /* 0x000fca0000000828 */
[----:B------:R-:W-:-:S08]  /*0e50*/  DFMA R36, R38, R36, R38 ;  /* 0x000000242624722b */ /* 0x000fd00000000026 */
[----:B------:R-:W-:-:S08]  /*0e60*/  DMUL R38, R36, R34 ;  /* 0x0000002224267228 */ /* 0x000fd00000000000 */
[----:B------:R-:W-:-:S08]  /*0e70*/  DFMA R40, R38, -R10, R34 ;  /* 0x8000000a2628722b */ /* 0x000fd00000000022 */
[----:B------:R-:W-:Y:S01]  /*0e80*/  DFMA R40, R36, R40, R38 ;  /* 0x000000282428722b */ /* 0x000fe20000000026 */
[----:B------:R-:W-:Y:S01]  /*0e90*/  IMAD.MOV.U32 R39, RZ, RZ, R5 ;  /* 0x000000ffff277224 */ /* 0x000fe200078e0005 */
[----:B------:R-:W-:Y:S01]  /*0ea0*/  @!P2 LOP3.LUT R39, R35, 0x7ff00000, RZ, 0xc0, !PT ;  /* 0x7ff000002327a812 */ /* 0x000fe200078ec0ff */
[----:B------:R-:W-:-:S03]  /*0eb0*/  VIADD R37, R44, 0xffffffff ;  /* 0xffffffff2c257836 */ /* 0x000fc60000000000 */
[----:B------:R-:W-:-:S04]  /*0ec0*/  IADD3 R36, PT, PT, R39, -0x1, RZ ;  /* 0xffffffff27247810 */ /* 0x000fc80007ffe0ff */
[----:B------:R-:W-:-:S04]  /*0ed0*/  ISETP.GT.U32.AND P0, PT, R36, 0x7feffffe, PT ;  /* 0x7feffffe2400780c */ /* 0x000fc80003f04070 */
[----:B------:R-:W-:-:S13]  /*0ee0*/  ISETP.GT.U32.OR P0, PT, R37, 0x7feffffe, P0 ;  /* 0x7feffffe2500780c */ /* 0x000fda0000704470 */
[----:B------:R-:W-:Y:S05]  /*0ef0*/  @P0 BRA `(.L_x_13) ;  /* 0x00000000006c0947 */ /* 0x000fea0003800000 */
[----:B------:R-:W-:-:S04]  /*0f00*/  LOP3.LUT R36, R9, 0x7ff00000, RZ, 0xc0, !PT ;  /* 0x7ff0000009247812 */ /* 0x000fc800078ec0ff */
[CC--:B------:R-:W-:Y:S02]  /*0f10*/  VIADDMNMX R6, R5.reuse, -R36.reuse, 0xb9600000, !PT ;  /* 0xb960000005067446 */ /* 0x0c0fe40007800924 */
[----:B------:R-:W-:Y:S02]  /*0f20*/  ISETP.GE.U32.AND P0, PT, R5, R36, PT ;  /* 0x000000240500720c */ /* 0x000fe40003f06070 */
[----:B------:R-:W-:Y:S01]  /*0f30*/  VIMNMX R5, PT, PT, R6, 0x46a00000, PT ;  /* 0x46a0000006057848 */ /* 0x000fe20003fe0100 */
[----:B------:R-:W-:Y:S01]  /*0f40*/  IMAD.MOV.U32 R6, RZ, RZ, RZ ;  /* 0x000000ffff067224 */ /* 0x000fe200078e00ff */
[----:B------:R-:W-:-:S05]  /*0f50*/  SEL R42, R42, 0x63400000, !P0 ;  /* 0x634000002a2a7807 */ /* 0x000fca0004000000 */
[----:B------:R-:W-:-:S04]  /*0f60*/  IMAD.IADD R5, R5, 0x1, -R42 ;  /* 0x0000000105057824 */ /* 0x000fc800078e0a2a */
[----:B------:R-:W-:-:S06]  /*0f70*/  VIADD R7, R5, 0x7fe00000 ;  /* 0x7fe0000005077836 */ /* 0x000fcc0000000000 */
[----:B------:R-:W-:-:S10]  /*0f80*/  DMUL R36, R40, R6 ;  /* 0x0000000628247228 */ /* 0x000fd40000000000 */
[----:B------:R-:W-:-:S13]  /*0f90*/  FSETP.GTU.AND P0, PT, |R37|, 1.469367938527859385e-39, PT ;  /* 0x001000002500780b */ /* 0x000fda0003f0c200 */
[----:B------:R-:W-:Y:S05]  /*0fa0*/  @P0 BRA `(.L_x_14) ;  /* 0x0000000000940947 */ /* 0x000fea0003800000 */
[----:B------:R-:W-:Y:S01]  /*0fb0*/  DFMA R10, R40, -R10, R34 ;  /* 0x8000000a280a722b */ /* 0x000fe20000000022 */
[----:B------:R-:W-:-:S09]  /*0fc0*/  IMAD.MOV.U32 R6, RZ, RZ, RZ ;  /* 0x000000ffff067224 */ /* 0x000fd200078e00ff */
[C---:B------:R-:W-:Y:S02]  /*0fd0*/  FSETP.NEU.AND P0, PT, R11.reuse, RZ, PT ;  /* 0x000000ff0b00720b */ /* 0x040fe40003f0d000 */
[----:B------:R-:W-:-:S04]  /*0fe0*/  LOP3.LUT R35, R11, 0x80000000, R9, 0x48, !PT ;  /* 0x800000000b237812 */ /* 0x000fc800078e4809 */
[----:B------:R-:W-:-:S07]  /*0ff0*/  LOP3.LUT R7, R35, R7, RZ, 0xfc, !PT ;  /* 0x0000000723077212 */ /* 0x000fce00078efcff */
[----:B------:R-:W-:Y:S05]  /*1000*/  @!P0 BRA `(.L_x_14) ;  /* 0x00000000007c8947 */ /* 0x000fea0003800000 */
[----:B------:R-:W-:Y:S01]  /*1010*/  IMAD.MOV R9, RZ, RZ, -R5 ;  /* 0x000000ffff097224 */ /* 0x000fe200078e0a05 */
[----:B------:R-:W-:Y:S01]  /*1020*/  DMUL.RP R6, R40, R6 ;  /* 0x0000000628067228 */ /* 0x000fe20000008000 */
[----:B------:R-:W-:Y:S01]  /*1030*/  IMAD.MOV.U32 R8, RZ, RZ, RZ ;  /* 0x000000ffff087224 */ /* 0x000fe200078e00ff */
[----:B------:R-:W-:-:S05]  /*1040*/  IADD3 R5, PT, PT, -R5, -0x43300000, RZ ;  /* 0xbcd0000005057810 */ /* 0x000fca0007ffe1ff */
[----:B------:R-:W-:-:S03]  /*1050*/  DFMA R8, R36, -R8, R40 ;  /* 0x800000082408722b */ /* 0x000fc60000000028 */
[----:B------:R-:W-:-:S07]  /*1060*/  LOP3.LUT R35, R7, R35, RZ, 0x3c, !PT ;  /* 0x0000002307237212 */ /* 0x000fce00078e3cff */
[----:B------:R-:W-:-:S04]  /*1070*/  FSETP.NEU.AND P0, PT, |R9|, R5, PT ;  /* 0x000000050900720b */ /* 0x000fc80003f0d200 */
[----:B------:R-:W-:Y:S02]  /*1080*/  FSEL R36, R6, R36, !P0 ;  /* 0x0000002406247208 */ /* 0x000fe40004000000 */
[----:B------:R-:W-:Y:S01]  /*1090*/  FSEL R37, R35, R37, !P0 ;  /* 0x0000002523257208 */ /* 0x000fe20004000000 */
[----:B------:R-:W-:Y:S06]  /*10a0*/  BRA `(.L_x_14) ;  /* 0x0000000000547947 */ /* 0x000fec0003800000 */
.L_x_13:
[----:B------:R-:W-:-:S14]  /*10b0*/  DSETP.NAN.AND P0, PT, R6, R6, PT ;  /* 0x000000060600722a */ /* 0x000fdc0003f08000 */
[----:B------:R-:W-:Y:S05]  /*10c0*/  @P0 BRA `(.L_x_15) ;  /* 0x0000000000440947 */ /* 0x000fea0003800000 */
[----:B------:R-:W-:-:S14]  /*10d0*/  DSETP.NAN.AND P0, PT, R8, R8, PT ;  /* 0x000000080800722a */ /* 0x000fdc0003f08000 */
[----:B------:R-:W-:Y:S05]  /*10e0*/  @P0 BRA `(.L_x_16) ;  /* 0x0000000000300947 */ /* 0x000fea0003800000 */
[----:B------:R-:W-:Y:S01]  /*10f0*/  ISETP.NE.AND P0, PT, R39, R44, PT ;  /* 0x0000002c2700720c */ /* 0x000fe20003f05270 */
[----:B------:R-:W-:Y:S01]  /*1100*/  IMAD.MOV.U32 R36, RZ, RZ, 0x0 ;  /* 0x00000000ff247424 */ /* 0x000fe200078e00ff */
[----:B------:R-:W-:-:S11]  /*1110*/  MOV R37, 0xfff80000 ;  /* 0xfff8000000257802 */ /* 0x000fd60000000f00 */
[----:B------:R-:W-:Y:S05]  /*1120*/  @!P0 BRA `(.L_x_14) ;  /* 0x0000000000348947 */ /* 0x000fea0003800000 */
[----:B------:R-:W-:Y:S02]  /*1130*/  ISETP.NE.AND P0, PT, R39, 0x7ff00000, PT ;  /* 0x7ff000002700780c */ /* 0x000fe40003f05270 */
[----:B------:R-:W-:Y:S02]  /*1140*/  LOP3.LUT R37, R7, 0x80000000, R9, 0x48, !PT ;  /* 0x8000000007257812 */ /* 0x000fe400078e4809 */
[----:B------:R-:W-:-:S13]  /*1150*/  ISETP.EQ.OR P0, PT, R44, RZ, !P0 ;  /* 0x000000ff2c00720c */ /* 0x000fda0004702670 */
[----:B------:R-:W-:Y:S01]  /*1160*/  @P0 LOP3.LUT R5, R37, 0x7ff00000, RZ, 0xfc, !PT ;  /* 0x7ff0000025050812 */ /* 0x000fe200078efcff */
[----:B------:R-:W-:Y:S02]  /*1170*/  @!P0 IMAD.MOV.U32 R36, RZ, RZ, RZ ;  /* 0x000000ffff248224 */ /* 0x000fe400078e00ff */
[----:B------:R-:W-:Y:S02]  /*1180*/  @P0 IMAD.MOV.U32 R36, RZ, RZ, RZ ;  /* 0x000000ffff240224 */ /* 0x000fe400078e00ff */
[----:B------:R-:W-:Y:S01]  /*1190*/  @P0 IMAD.MOV.U32 R37, RZ, RZ, R5 ;  /* 0x000000ffff250224 */ /* 0x000fe200078e0005 */
[----:B------:R-:W-:Y:S06]  /*11a0*/  BRA `(.L_x_14) ;  /* 0x0000000000147947 */ /* 0x000fec0003800000 */
.L_x_16:
[----:B------:R-:W-:Y:S01]  /*11b0*/  LOP3.LUT R37, R9, 0x80000, RZ, 0xfc, !PT ;  /* 0x0008000009257812 */ /* 0x000fe200078efcff */
[----:B------:R-:W-:Y:S01]  /*11c0*/  IMAD.MOV.U32 R36, RZ, RZ, R8 ;  /* 0x000000ffff247224 */ /* 0x000fe200078e0008 */
[----:B------:R-:W-:Y:S06]  /*11d0*/  BRA `(.L_x_14) ;  /* 0x0000000000087947 */ /* 0x000fec0003800000 */
.L_x_15:
[----:B------:R-:W-:Y:S01]  /*11e0*/  LOP3.LUT R37, R7, 0x80000, RZ, 0xfc, !PT ;  /* 0x0008000007257812 */ /* 0x000fe200078efcff */
[----:B------:R-:W-:-:S07]  /*11f0*/  IMAD.MOV.U32 R36, RZ, RZ, R6 ;  /* 0x000000ffff247224 */ /* 0x000fce00078e0006 */
.L_x_14:
[----:B------:R-:W-:Y:S05]  /*1200*/  BSYNC.RECONVERGENT B2 ;  /* 0x0000000000027941 */ /* 0x000fea0003800200 */
.L_x_12:
[----:B------:R-:W-:Y:S02]  /*1210*/  IMAD.MOV.U32 R6, RZ, RZ, R0 ;  /* 0x000000ffff067224 */ /* 0x000fe400078e0000 */
[----:B------:R-:W-:-:S04]  /*1220*/  IMAD.MOV.U32 R7, RZ, RZ, 0x0 ;  /* 0x00000000ff077424 */ /* 0x000fc800078e00ff */
[----:B------:R-:W-:Y:S05]  /*1230*/  RET.REL.NODEC R6 `(_Z24save_triangulation_imageP5PointiP8TriangleiiiPd) ;  /* 0xffffffec06707950 */ /* 0x000fea0003c3ffff */
.L_x_17:
[----:B------:R-:W-:-:S00]  /*1240*/  BRA `(.L_x_17) ;  /* 0xfffffffc00fc7947 */ /* 0x000fc0000383ffff */
[----:B------:R-:W-:-:S00]  /*1250*/  NOP ;  /* 0x0000000000007918 */ /* 0x000fc00000000000 */
        /* <DEDUP_REMOVED lines=10> */
.L_x_77:


//--------------------- .text._Z22delaunay_triangulationP5PointiP8TrianglePi --------------------------
	.section	.text._Z22delaunay_triangulationP5PointiP8TrianglePi,"ax",@progbits
	.align	128
        .global         _Z22delaunay_triangulationP5PointiP8TrianglePi
        .type           _Z22delaunay_triangulationP5PointiP8TrianglePi,@function
        .size           _Z22delaunay_triangulationP5PointiP8TrianglePi,(.L_x_80 - _Z22delaunay_triangulationP5PointiP8TrianglePi)
        .other          _Z22delaunay_triangulationP5PointiP8TrianglePi,@"STO_CUDA_ENTRY STV_DEFAULT"
_Z22delaunay_triangulationP5PointiP8TrianglePi:
.text._Z22delaunay_triangulationP5PointiP8TrianglePi:
[----:B------:R-:W-:Y:S08]  /*0000*/  LDC R1, c[0x0][0x37c] ;  /* 0x0000df00ff017b82 */ /* 0x000ff00000000800 */
[----:B------:R-:W0:Y:S01]  /*0010*/  LDC R0, c[0x0][0x388] ;  /* 0x0000e200ff007b82 */ /* 0x000e220000000800 */
[----:B------:R-:W1:Y:S07]  /*0020*/  S2R R6, SR_TID.X ;  /* 0x0000000000067919 */ /* 0x000e6e0000002100 */
[----:B------:R-:W1:Y:S08]  /*0030*/  S2UR UR4, SR_CTAID.X ;  /* 0x00000000000479c3 */ /* 0x000e700000002500 */
[----:B------:R-:W1:Y:S01]  /*0040*/  LDC R5, c[0x0][0x360] ;  /* 0x0000d800ff057b82 */ /* 0x000e620000000800 */
[----:B0-----:R-:W-:-:S02]  /*0050*/  VIADD R2, R0, 0xfffffffe ;  /* 0xfffffffe00027836 */ /* 0x001fc40000000000 */
[----:B------:R-:W-:-:S03]  /*0060*/  VIADD R3, R0, 0xffffffff ;  /* 0xffffffff00037836 */ /* 0x000fc60000000000 */
[-C--:B------:R-:W-:Y:S02]  /*0070*/  IABS R11, R2.reuse ;  /* 0x00000002000b7213 */ /* 0x080fe40000000000 */
[----:B------:R-:W-:Y:S02]  /*0080*/  IABS R7, R3 ;  /* 0x0000000300077213 */ /* 0x000fe40000000000 */
[----:B------:R-:W0:Y:S01]  /*0090*/  I2F.RP R4, R11 ;  /* 0x0000000b00047306 */ /* 0x000e220000209400 */
[----:B------:R-:W-:Y:S02]  /*00a0*/  IABS R13, R2 ;  /* 0x00000002000d7213 */ /* 0x000fe40000000000 */
[----:B------:R-:W-:Y:S01]  /*00b0*/  ISETP.NE.AND P4, PT, R3, RZ, PT ;  /* 0x000000ff0300720c */ /* 0x000fe20003f85270 */
[----:B-1----:R-:W-:Y:S02]  /*00c0*/  IMAD R5, R5, UR4, R6 ;  /* 0x0000000405057c24 */ /* 0x002fe4000f8e0206 */
[----:B------:R-:W-:-:S03]  /*00d0*/  IMAD.MOV.U32 R6, RZ, RZ, R7 ;  /* 0x000000ffff067224 */ /* 0x000fc600078e0007 */
[----:B------:R-:W-:Y:S01]  /*00e0*/  IABS R12, R5 ;  /* 0x00000005000c7213 */ /* 0x000fe20000000000 */
[----:B------:R-:W1:Y:S08]  /*00f0*/  I2F.RP R14, R6 ;  /* 0x00000006000e7306 */ /* 0x000e700000209400 */
[----:B0-----:R-:W0:Y:S08]  /*0100*/  MUFU.RCP R4, R4 ;  /* 0x0000000400047308 */ /* 0x001e300000001000 */
[----:B-1----:R-:W-:Y:S01]  /*0110*/  MUFU.RCP R14, R14 ;  /* 0x0000000e000e7308 */ /* 0x002fe20000001000 */
[----:B0-----:R-:W-:-:S02]  /*0120*/  VIADD R8, R4, 0xffffffe ;  /* 0x0ffffffe04087836 */ /* 0x001fc40000000000 */
[----:B------:R-:W-:-:S05]  /*0130*/  IMAD R4, R3, R2, RZ ;  /* 0x0000000203047224 */ /* 0x000fca00078e02ff */
[----:B------:R0:W1:Y:S02]  /*0140*/  F2I.FTZ.U32.TRUNC.NTZ R9, R8 ;  /* 0x0000000800097305 */ /* 0x000064000021f000 */
[----:B0-----:R-:W-:Y:S01]  /*0150*/  IMAD.MOV.U32 R8, RZ, RZ, RZ ;  /* 0x000000ffff087224 */ /* 0x001fe200078e00ff */
[----:B-1----:R-:W-:-:S05]  /*0160*/  IADD3 R10, PT, PT, RZ, -R9, RZ ;  /* 0x80000009ff0a7210 */ /* 0x002fca0007ffe0ff */
[----:B------:R-:W-:Y:S01]  /*0170*/  IMAD R7, R10, R11, RZ ;  /* 0x0000000b0a077224 */ /* 0x000fe200078e02ff */
[----:B------:R-:W-:-:S03]  /*0180*/  IABS R10, R4 ;  /* 0x00000004000a7213 */ /* 0x000fc60000000000 */
[----:B------:R-:W-:Y:S01]  /*0190*/  IMAD.HI.U32 R9, R9, R7, R8 ;  /* 0x0000000709097227 */ /* 0x000fe200078e0008 */
[----:B------:R-:W-:-:S03]  /*01a0*/  IADD3 R8, PT, PT, RZ, -R13, RZ ;  /* 0x8000000dff087210 */ /* 0x000fc60007ffe0ff */
[----:B------:R-:W-:Y:S02]  /*01b0*/  IMAD.MOV.U32 R7, RZ, RZ, R10 ;  /* 0x000000ffff077224 */ /* 0x000fe400078e000a */
[----:B------:R-:W-:Y:S02]  /*01c0*/  IMAD.HI.U32 R15, R9, R12, RZ ;  /* 0x0000000c090f7227 */ /* 0x000fe400078e00ff */
[----:B------:R-:W0:Y:S02]  /*01d0*/  I2F.RP R13, R7 ;  /* 0x00000007000d7306 */ /* 0x000e240000209400 */
[----:B------:R-:W-:Y:S02]  /*01e0*/  IMAD R8, R15, R8, R12 ;  /* 0x000000080f087224 */ /* 0x000fe400078e020c */
[----:B------:R-:W-:Y:S01]  /*01f0*/  VIADD R9, R14, 0xffffffe ;  /* 0x0ffffffe0e097836 */ /* 0x000fe20000000000 */
[----:B------:R-:W-:Y:S02]  /*0200*/  IABS R14, R3 ;  /* 0x00000003000e7213 */ /* 0x000fe40000000000 */
[----:B------:R-:W-:-:S03]  /*0210*/  ISETP.GT.U32.AND P1, PT, R11, R8, PT ;  /* 0x000000080b00720c */ /* 0x000fc60003f24070 */
[----:B------:R-:W-:Y:S01]  /*0220*/  F2I.FTZ.U32.TRUNC.NTZ R9, R9 ;  /* 0x0000000900097305 */ /* 0x000fe2000021f000 */
[----:B------:R-:W-:Y:S01]  /*0230*/  IMAD.MOV R16, RZ, RZ, -R14 ;  /* 0x000000ffff107224 */ /* 0x000fe200078e0a0e */
[----:B------:R-:W-:-:S06]  /*0240*/  IABS R14, R4 ;  /* 0x00000004000e7213 */ /* 0x000fcc0000000000 */
[----:B0-----:R-:W0:Y:S02]  /*0250*/  MUFU.RCP R13, R13 ;  /* 0x0000000d000d7308 */ /* 0x001e240000001000 */
[----:B------:R-:W-:Y:S02]  /*0260*/  @!P1 IMAD.IADD R8, R8, 0x1, -R11 ;  /* 0x0000000108089824 */ /* 0x000fe400078e0a0b */
[----:B------:R-:W-:Y:S01]  /*0270*/  @!P1 VIADD R15, R15, 0x1 ;  /* 0x000000010f0f9836 */ /* 0x000fe20000000000 */
[----:B------:R-:W-:Y:S02]  /*0280*/  ISETP.NE.AND P1, PT, R2, RZ, PT ;  /* 0x000000ff0200720c */ /* 0x000fe40003f25270 */
[----:B------:R-:W-:Y:S02]  /*0290*/  ISETP.GE.U32.AND P0, PT, R8, R11, PT ;  /* 0x0000000b0800720c */ /* 0x000fe40003f06070 */
[----:B------:R-:W-:-:S04]  /*02a0*/  LOP3.LUT R8, R5, R2, RZ, 0x3c, !PT ;  /* 0x0000000205087212 */ /* 0x000fc800078e3cff */
[----:B------:R-:W-:Y:S01]  /*02b0*/  ISETP.GE.AND P2, PT, R8, RZ, PT ;  /* 0x000000ff0800720c */ /* 0x000fe20003f46270 */
[----:B------:R-:W-:Y:S01]  /*02c0*/  HFMA2 R8, -RZ, RZ, 0, 0 ;  /* 0x00000000ff087431 */ /* 0x000fe200000001ff */
[----:B0-----:R-:W-:Y:S02]  /*02d0*/  IADD3 R10, PT, PT, R13, 0xffffffe, RZ ;  /* 0x0ffffffe0d0a7810 */ /* 0x001fe40007ffe0ff */
[----:B------:R-:W-:-:S03]  /*02e0*/  IADD3 R13, PT, PT, RZ, -R9, RZ ;  /* 0x80000009ff0d7210 */ /* 0x000fc60007ffe0ff */
[----:B------:R-:W-:Y:S01]  /*02f0*/  @P0 VIADD R15, R15, 0x1 ;  /* 0x000000010f0f0836 */ /* 0x000fe20000000000 */
[----:B------:R-:W0:Y:S01]  /*0300*/  F2I.FTZ.U32.TRUNC.NTZ R11, R10 ;  /* 0x0000000a000b7305 */ /* 0x000e22000021f000 */
[----:B------:R-:W-:-:S04]  /*0310*/  IMAD R13, R13, R6, RZ ;  /* 0x000000060d0d7224 */ /* 0x000fc800078e02ff */
[----:B------:R-:W-:Y:S01]  /*0320*/  @!P2 IMAD.MOV R15, RZ, RZ, -R15 ;  /* 0x000000ffff0fa224 */ /* 0x000fe200078e0a0f */
[----:B------:R-:W-:Y:S01]  /*0330*/  @!P1 LOP3.LUT R15, RZ, R2, RZ, 0x33, !PT ;  /* 0x00000002ff0f9212 */ /* 0x000fe200078e33ff */
[----:B------:R-:W-:-:S03]  /*0340*/  IMAD.HI.U32 R8, R9, R13, R8 ;  /* 0x0000000d09087227 */ /* 0x000fc600078e0008 */
[----:B------:R-:W-:Y:S02]  /*0350*/  IABS R13, R15 ;  /* 0x0000000f000d7213 */ /* 0x000fe40000000000 */
[----:B------:R-:W-:Y:S01]  /*0360*/  ISETP.GE.AND P2, PT, R15, RZ, PT ;  /* 0x000000ff0f00720c */ /* 0x000fe20003f46270 */
[----:B0-----:R-:W-:Y:S02]  /*0370*/  IMAD.MOV R10, RZ, RZ, -R11 ;  /* 0x000000ffff0a7224 */ /* 0x001fe400078e0a0b */
[----:B------:R-:W-:-:S04]  /*0380*/  IMAD.HI.U32 R8, R8, R13, RZ ;  /* 0x0000000d08087227 */ /* 0x000fc800078e00ff */
[----:B------:R-:W-:Y:S02]  /*0390*/  IMAD R9, R10, R7, RZ ;  /* 0x000000070a097224 */ /* 0x000fe400078e02ff */
[----:B------:R-:W-:-:S04]  /*03a0*/  IMAD.MOV.U32 R10, RZ, RZ, RZ ;  /* 0x000000ffff0a7224 */ /* 0x000fc800078e00ff */
[----:B------:R-:W-:Y:S01]  /*03b0*/  IMAD.HI.U32 R11, R11, R9, R10 ;  /* 0x000000090b0b7227 */ /* 0x000fe200078e000a */
[----:B------:R-:W-:-:S03]  /*03c0*/  IADD3 R10, PT, PT, RZ, -R14, RZ ;  /* 0x8000000eff0a7210 */ /* 0x000fc60007ffe0ff */
[----:B------:R-:W-:Y:S02]  /*03d0*/  IMAD.MOV.U32 R9, RZ, RZ, R16 ;  /* 0x000000ffff097224 */ /* 0x000fe400078e0010 */
[----:B------:R-:W-:-:S04]  /*03e0*/  IMAD.HI.U32 R11, R11, R12, RZ ;  /* 0x0000000c0b0b7227 */ /* 0x000fc800078e00ff */
[----:B------:R-:W-:Y:S02]  /*03f0*/  IMAD R9, R8, R9, R13 ;  /* 0x0000000908097224 */ /* 0x000fe400078e020d */
[----:B------:R-:W-:-:S03]  /*0400*/  IMAD R12, R11, R10, R12 ;  /* 0x0000000a0b0c7224 */ /* 0x000fc600078e020c */
[----:B------:R-:W-:Y:S02]  /*0410*/  ISETP.GT.U32.AND P1, PT, R6, R9, PT ;  /* 0x000000090600720c */ /* 0x000fe40003f24070 */
[----:B------:R-:W-:-:S11]  /*0420*/  ISETP.GT.U32.AND P0, PT, R7, R12, PT ;  /* 0x0000000c0700720c */ /* 0x000fd60003f04070 */
[----:B------:R-:W-:Y:S02]  /*0430*/  @!P1 IMAD.IADD R9, R9, 0x1, -R6 ;  /* 0x0000000109099824 */ /* 0x000fe400078e0a06 */
[----:B------:R-:W-:Y:S01]  /*0440*/  @!P0 IADD3 R12, PT, PT, R12, -R7, RZ ;  /* 0x800000070c0c8210 */ /* 0x000fe20007ffe0ff */
[----:B------:R-:W-:Y:S01]  /*0450*/  @!P0 VIADD R11, R11, 0x1 ;  /* 0x000000010b0b8836 */ /* 0x000fe20000000000 */
[----:B------:R-:W-:Y:S02]  /*0460*/  ISETP.NE.AND P0, PT, R4, RZ, PT ;  /* 0x000000ff0400720c */ /* 0x000fe40003f05270 */
[----:B------:R-:W-:Y:S02]  /*0470*/  ISETP.GT.U32.AND P5, PT, R6, R9, PT ;  /* 0x000000090600720c */ /* 0x000fe40003fa4070 */
[----:B------:R-:W-:Y:S02]  /*0480*/  ISETP.GE.U32.AND P1, PT, R12, R7, PT ;  /* 0x000000070c00720c */ /* 0x000fe40003f26070 */
[----:B------:R-:W-:-:S04]  /*0490*/  LOP3.LUT R7, R5, R4, RZ, 0x3c, !PT ;  /* 0x0000000405077212 */ /* 0x000fc800078e3cff */
[----:B------:R-:W-:-:S05]  /*04a0*/  ISETP.GE.AND P3, PT, R7, RZ, PT ;  /* 0x000000ff0700720c */ /* 0x000fca0003f66270 */
[----:B------:R-:W-:Y:S02]  /*04b0*/  @!P5 IMAD.IADD R9, R9, 0x1, -R6 ;  /* 0x000000010909d824 */ /* 0x000fe400078e0a06 */
[----:B------:R-:W-:Y:S01]  /*04c0*/  IMAD.MOV R6, RZ, RZ, -R15 ;  /* 0x000000ffff067224 */ /* 0x000fe200078e0a0f */
[----:B------:R-:W-:Y:S01]  /*04d0*/  @P1 IADD3 R11, PT, PT, R11, 0x1, RZ ;  /* 0x000000010b0b1810 */ /* 0x000fe20007ffe0ff */
[----:B------:R-:W-:Y:S01]  /*04e0*/  @!P2 IMAD.MOV R9, RZ, RZ, -R9 ;  /* 0x000000ffff09a224 */ /* 0x000fe200078e0a09 */
[----:B------:R-:W-:Y:S01]  /*04f0*/  @!P4 LOP3.LUT R9, RZ, R3, RZ, 0x33, !PT ;  /* 0x00000003ff09c212 */ /* 0x000fe200078e33ff */
[----:B------:R-:W-:Y:S02]  /*0500*/  IMAD R5, R2, R6, R5 ;  /* 0x0000000602057224 */ /* 0x000fe400078e0205 */
[----:B------:R-:W-:Y:S02]  /*0510*/  @!P3 IADD3 R11, PT, PT, -R11, RZ, RZ ;  /* 0x000000ff0b0bb210 */ /* 0x000fe40007ffe1ff */
[----:B------:R-:W-:Y:S01]  /*0520*/  VIADD R3, R5, 0x2 ;  /* 0x0000000205037836 */ /* 0x000fe20000000000 */
[----:B------:R-:W-:Y:S01]  /*0530*/  @!P0 LOP3.LUT R11, RZ, R4, RZ, 0x33, !PT ;  /* 0x00000004ff0b8212 */ /* 0x000fe200078e33ff */
[----:B------:R-:W-:-:S05]  /*0540*/  VIADD R2, R9, 0x1 ;  /* 0x0000000109027836 */ /* 0x000fca0000000000 */
[----:B------:R-:W-:Y:S02]  /*0550*/  ISETP.GE.AND P0, PT, R2, R3, PT ;  /* 0x000000030200720c */ /* 0x000fe40003f06270 */
[----:B------:R-:W-:-:S04]  /*0560*/  VIMNMX3 R3, R11, R2, R3, !PT ;  /* 0x000000020b03720f */ /* 0x000fc80007800103 */
[----:B------:R-:W-:-:S04]  /*0570*/  ISETP.GE.OR P0, PT, R3, R0, P0 ;  /* 0x000000000300720c */ /* 0x000fc80000706670 */
[----:B------:R-:W-:-:S13]  /*0580*/  ISETP.GT.OR P0, PT, R11, R9, P0 ;  /* 0x000000090b00720c */ /* 0x000fda0000704670 */
[----:B------:R-:W-:Y:S05]  /*0590*/  @P0 EXIT ;  /* 0x000000000000094d */ /* 0x000fea0003800000 */
[----:B------:R-:W0:Y:S01]  /*05a0*/  LDC.64 R24, c[0x0][0x380] ;  /* 0x0000e000ff187b82 */ /* 0x000e220000000a00 */
[----:B------:R-:W1:Y:S01]  /*05b0*/  LDCU.64 UR4, c[0x0][0x358] ;  /* 0x00006b00ff0477ac */ /* 0x000e620008000a00 */
[----:B0-----:R-:W-:-:S04]  /*05c0*/  IMAD.WIDE R20, R11, 0x18, R24 ;  /* 0x000000180b147825 */ /* 0x001fc800078e0218 */
[--C-:B------:R-:W-:Y:S01]  /*05d0*/  IMAD.WIDE R22, R9, 0x18, R24.reuse ;  /* 0x0000001809167825 */ /* 0x100fe200078e0218 */
[----:B-1----:R0:W5:Y:S03]  /*05e0*/  LDG.E.64 R2, desc[UR4][R20.64] ;  /* 0x0000000414027981 */ /* 0x002166000c1e1b00 */
[----:B------:R-:W-:Y:S01]  /*05f0*/  IMAD.WIDE R24, R5, 0x18, R24 ;  /* 0x0000001805187825 */ /* 0x000fe200078e0218 */
[----:B------:R0:W5:Y:S04]  /*0600*/  LDG.E.64 R6, desc[UR4][R20.64+0x10] ;  /* 0x0000100414067981 */ /* 0x000168000c1e1b00 */
[----:B------:R0:W5:Y:S04]  /*0610*/  LDG.E.64 R4, desc[UR4][R20.64+0x8] ;  /* 0x0000080414047981 */ /* 0x000168000c1e1b00 */
[----:B------:R0:W5:Y:S04]  /*0620*/  LDG.E.64 R8, desc[UR4][R22.64+0x18] ;  /* 0x0000180416087981 */ /* 0x000168000c1e1b00 */
[----:B------:R0:W5:Y:S04]  /*0630*/  LDG.E.64 R10, desc[UR4][R22.64+0x20] ;  /* 0x00002004160a7981 */ /* 0x000168000c1e1b00 */
[----:B------:R0:W5:Y:S04]  /*0640*/  LDG.E.64 R12, desc[UR4][R22.64+0x28] ;  /* 0x00002804160c7981 */ /* 0x000168000c1e1b00 */
[----:B------:R0:W5:Y:S04]  /*0650*/  LDG.E.64 R14, desc[UR4][R24.64+0x30] ;  /* 0x00003004180e7981 */ /* 0x000168000c1e1b00 */
[----:B------:R0:W5:Y:S04]  /*0660*/  LDG.E.64 R16, desc[UR4][R24.64+0x38] ;  /* 0x0000380418107981 */ /* 0x000168000c1e1b00 */
[----:B------:R0:W5:Y:S01]  /*0670*/  LDG.E.64 R18, desc[UR4][R24.64+0x40] ;  /* 0x0000400418127981 */ /* 0x000162000c1e1b00 */
[----:B------:R-:W-:-:S13]  /*0680*/  ISETP.GE.AND P0, PT, R0, 0x1, PT ;  /* 0x000000010000780c */ /* 0x000fda0003f06270 */
[----:B0-----:R-:W-:Y:S05]  /*0690*/  @!P0 BRA `(.L_x_18) ;  /* 0x0000000000b08947 */ /* 0x001fea0003800000 */
[----:B-----5:R-:W-:Y:S01]  /*06a0*/  DADD R20, -R2, R8 ;  /* 0x0000000002147229 */ /* 0x020fe20000000108 */
[----:B------:R-:W-:Y:S01]  /*06b0*/  MOV R0, RZ ;  /* 0x000000ff00007202 */ /* 0x000fe20000000f00 */
[C---:B------:R-:W-:Y:S01]  /*06c0*/  DADD R26, -R4.reuse, R16 ;  /* 0x00000000041a7229 */ /* 0x040fe20000000110 */
[----:B------:R-:W0:Y:S01]  /*06d0*/  LDCU UR8, c[0x0][0x388] ;  /* 0x00007100ff0877ac */ /* 0x000e220008000800 */
[----:B------:R-:W-:Y:S02]  /*06e0*/  DADD R22, -R4, R10 ;  /* 0x0000000004167229 */ /* 0x000fe4000000010a */
[----:B------:R-:W-:-:S04]  /*06f0*/  DADD R24, -R2, R14 ;  /* 0x0000000002187229 */ /* 0x000fc8000000010e */
[----:B------:R-:W-:-:S04]  /*0700*/  DMUL R20, R20, R26 ;  /* 0x0000001a14147228 */ /* 0x000fc80000000000 */
[----:B------:R-:W-:-:S08]  /*0710*/  DMUL R22, R22, R24 ;  /* 0x0000001816167228 */ /* 0x000fd00000000000 */
[----:B0-----:R-:W-:-:S14]  /*0720*/  DSETP.GT.AND P2, PT, R20, R22, PT ;  /* 0x000000161400722a */ /* 0x001fdc0003f44000 */
.L_x_19:
[----:B------:R-:W0:Y:S02]  /*0730*/  LDC.64 R36, c[0x0][0x380] ;  /* 0x0000e000ff247b82 */ /* 0x000e240000000a00 */
[----:B0-----:R-:W-:-:S05]  /*0740*/  IMAD.WIDE.U32 R36, R0, 0x18, R36 ;  /* 0x0000001800247825 */ /* 0x001fca00078e0024 */
[----:B------:R-:W2:Y:S04]  /*0750*/  LDG.E.64 R22, desc[UR4][R36.64] ;  /* 0x0000000424167981 */ /* 0x000ea8000c1e1b00 */
[----:B------:R-:W3:Y:S01]  /*0760*/  LDG.E.64 R30, desc[UR4][R36.64+0x8] ;  /* 0x00000804241e7981 */ /* 0x000ee2000c1e1b00 */
[----:B------:R-:W-:Y:S01]  /*0770*/  VIADD R0, R0, 0x1 ;  /* 0x0000000100007836 */ /* 0x000fe20000000000 */
[--C-:B--2---:R-:W-:Y:S02]  /*0780*/  DADD R32, R14, -R22.reuse ;  /* 0x000000000e207229 */ /* 0x104fe40000000816 */
[----:B------:R-:W-:Y:S02]  /*0790*/  DADD R26, R2, -R22 ;  /* 0x00000000021a7229 */ /* 0x000fe40000000816 */
[----:B---3--:R-:W-:-:S02]  /*07a0*/  DADD R28, R10, -R30 ;  /* 0x000000000a1c7229 */ /* 0x008fc4000000081e */
[----:B------:R-:W-:Y:S02]  /*07b0*/  DADD R20, R4, -R30 ;  /* 0x0000000004147229 */ /* 0x000fe4000000081e */
[----:B------:R-:W-:Y:S02]  /*07c0*/  DADD R22, R8, -R22 ;  /* 0x0000000008167229 */ /* 0x000fe40000000816 */
[----:B------:R-:W-:Y:S02]  /*07d0*/  DADD R30, R16, -R30 ;  /* 0x00000000101e7229 */ /* 0x000fe4000000081e */
[-C--:B------:R-:W-:Y:S02]  /*07e0*/  DMUL R24, R28, R32.reuse ;  /* 0x000000201c187228 */ /* 0x080fe40000000000 */
[-C--:B------:R-:W-:Y:S02]  /*07f0*/  DMUL R34, R20, R32.reuse ;  /* 0x0000002014227228 */ /* 0x080fe40000000000 */
[----:B------:R-:W-:-:S04]  /*0800*/  DMUL R32, R32, R32 ;  /* 0x0000002020207228 */ /* 0x000fc80000000000 */
[-C--:B------:R-:W-:Y:S02]  /*0810*/  DFMA R24, R22, R30.reuse, -R24 ;  /* 0x0000001e1618722b */ /* 0x080fe40000000818 */
[-C--:B------:R-:W-:Y:S02]  /*0820*/  DFMA R34, R26, R30.reuse, -R34 ;  /* 0x0000001e1a22722b */ /* 0x080fe40000000822 */
[----:B------:R-:W-:Y:S02]  /*0830*/  DFMA R32, R30, R30, R32 ;  /* 0x0000001e1e20722b */ /* 0x000fe40000000020 */
[----:B------:R-:W-:-:S08]  /*0840*/  DMUL R30, R28, R28 ;  /* 0x0000001c1c1e7228 */ /* 0x000fd00000000000 */
[----:B------:R-:W-:-:S08]  /*0850*/  DFMA R30, R22, R22, R30 ;  /* 0x00000016161e722b */ /* 0x000fd0000000001e */
[----:B------:R-:W-:Y:S02]  /*0860*/  DMUL R34, R30, R34 ;  /* 0x000000221e227228 */ /* 0x000fe40000000000 */
[C---:B------:R-:W-:Y:S02]  /*0870*/  DMUL R30, R20.reuse, R20 ;  /* 0x00000014141e7228 */ /* 0x040fe40000000000 */
[----:B------:R-:W-:-:S06]  /*0880*/  DMUL R20, R20, R22 ;  /* 0x0000001614147228 */ /* 0x000fcc0000000000 */
[C---:B------:R-:W-:Y:S02]  /*0890*/  DFMA R30, R26.reuse, R26, R30 ;  /* 0x0000001a1a1e722b */ /* 0x040fe4000000001e */
[----:B------:R-:W-:-:S06]  /*08a0*/  DFMA R20, R26, R28, -R20 ;  /* 0x0000001c1a14722b */ /* 0x000fcc0000000814 */
[----:B------:R-:W-:-:S08]  /*08b0*/  DFMA R24, R30, R24, -R34 ;  /* 0x000000181e18722b */ /* 0x000fd00000000822 */
[----:B------:R-:W-:-:S08]  /*08c0*/  DFMA R20, R32, R20, R24 ;  /* 0x000000142014722b */ /* 0x000fd00000000018 */
[C---:B------:R-:W-:Y:S02]  /*08d0*/  DSETP.GT.AND P1, PT, R20.reuse, RZ, PT ;  /* 0x000000ff1400722a */ /* 0x040fe40003f24000 */
[----:B------:R-:W-:-:S04]  /*08e0*/  DSETP.GEU.AND P0, PT, R20, RZ, PT ;  /* 0x000000ff1400722a */ /* 0x000fc80003f0e000 */
[----:B------:R-:W-:Y:S02]  /*08f0*/  SEL R20, RZ, 0xffffffff, P1 ;  /* 0xffffffffff147807 */ /* 0x000fe40000800000 */
[----:B------:R-:W-:Y:S02]  /*0900*/  @!P2 SEL R20, RZ, 0xffffffff, !P0 ;  /* 0xffffffffff14a807 */ /* 0x000fe40004000000 */
[----:B------:R-:W-:Y:S02]  /*0910*/  ISETP.NE.AND P1, PT, R0, UR8, PT ;  /* 0x0000000800007c0c */ /* 0x000fe4000bf25270 */
[----:B------:R-:W-:-:S04]  /*0920*/  LOP3.LUT R20, R20, 0x1, RZ, 0xc0, !PT ;  /* 0x0000000114147812 */ /* 0x000fc800078ec0ff */
[----:B------:R-:W-:-:S13]  /*0930*/  ISETP.NE.U32.AND P0, PT, R20, 0x1, PT ;  /* 0x000000011400780c */ /* 0x000fda0003f05070 */
[----:B------:R-:W-:Y:S05]  /*0940*/  @P0 EXIT ;  /* 0x000000000000094d */ /* 0x000fea0003800000 */
[----:B------:R-:W-:Y:S05]  /*0950*/  @P1 BRA `(.L_x_19) ;  /* 0xfffffffc00741947 */ /* 0x000fea000383ffff */
.L_x_18:
[----:B------:R-:W0:Y:S01]  /*0960*/  S2R R0, SR_LANEID ;  /* 0x0000000000007919 */ /* 0x000e220000000000 */
[----:B------:R-:W1:Y:S01]  /*0970*/  LDC.64 R20, c[0x0][0x398] ;  /* 0x0000e600ff147b82 */ /* 0x000e620000000a00 */
[----:B------:R-:W-:Y:S02]  /*0980*/  VOTEU.ANY UR6, UPT, PT ;  /* 0x0000000000067886 */ /* 0x000fe400038e0100 */
[----:B------:R-:W-:Y:S02]  /*0990*/  UFLO.U32 UR7, UR6 ;  /* 0x00000006000772bd */ /* 0x000fe400080e0000 */
[----:B------:R-:W1:Y:S03]  /*09a0*/  POPC R27, UR6 ;  /* 0x00000006001b7d09 */ /* 0x000e660008000000 */
[----:B------:R-:W2:Y:S01]  /*09b0*/  LDC.64 R22, c[0x0][0x390] ;  /* 0x0000e400ff167b82 */ /* 0x000ea20000000a00 */
[----:B0-----:R-:W-:-:S13]  /*09c0*/  ISETP.EQ.U32.AND P0, PT, R0, UR7, PT ;  /* 0x0000000700007c0c */ /* 0x001fda000bf02070 */
[----:B-1----:R-:W-:Y:S04]  /*09d0*/  @P0 REDG.E.ADD.STRONG.GPU desc[UR4][R20.64], R27 ;  /* 0x0000001b1400098e */ /* 0x002fe8000c12e104 */
[----:B------:R-:W2:Y:S02]  /*09e0*/  LDG.E R25, desc[UR4][R20.64] ;  /* 0x0000000414197981 */ /* 0x000ea4000c1e1900 */
[----:B--2---:R-:W-:-:S05]  /*09f0*/  IMAD.WIDE R22, R25, 0x48, R22 ;  /* 0x0000004819167825 */ /* 0x004fca00078e0216 */
[----:B-----5:R-:W-:Y:S04]  /*0a00*/  STG.E.64 desc[UR4][R22.64], R2 ;  /* 0x0000000216007986 */ /* 0x020fe8000c101b04 */
[----:B------:R-:W-:Y:S04]  /*0a10*/  STG.E.64 desc[UR4][R22.64+0x8], R4 ;  /* 0x0000080416007986 */ /* 0x000fe8000c101b04 */
[----:B------:R-:W-:Y:S04]  /*0a20*/  STG.E.64 desc[UR4][R22.64+0x10], R6 ;  /* 0x0000100616007986 */ /* 0x000fe8000c101b04 */
[----:B------:R-:W-:Y:S04]  /*0a30*/  STG.E.64 desc[UR4][R22.64+0x18], R8 ;  /* 0x0000180816007986 */ /* 0x000fe8000c101b04 */
[----:B------:R-:W-:Y:S04]  /*0a40*/  STG.E.64 desc[UR4][R22.64+0x20], R10 ;  /* 0x0000200a16007986 */ /* 0x000fe8000c101b04 */
[----:B------:R-:W-:Y:S04]  /*0a50*/  STG.E.64 desc[UR4][R22.64+0x28], R12 ;  /* 0x0000280c16007986 */ /* 0x000fe8000c101b04 */
[----:B------:R-:W-:Y:S04]  /*0a60*/  STG.E.64 desc[UR4][R22.64+0x30], R14 ;  /* 0x0000300e16007986 */ /* 0x000fe8000c101b04 */
[----:B------:R-:W-:Y:S04]  /*0a70*/  STG.E.64 desc[UR4][R22.64+0x38], R16 ;  /* 0x0000381016007986 */ /* 0x000fe8000c101b04 */
[----:B------:R-:W-:Y:S01]  /*0a80*/  STG.E.64 desc[UR4][R22.64+0x40], R18 ;  /* 0x0000401216007986 */ /* 0x000fe2000c101b04 */
[----:B------:R-:W-:Y:S05]  /*0a90*/  EXIT ;  /* 0x000000000000794d */ /* 0x000fea0003800000 */
.L_x_20:
        /* <DEDUP_REMOVED lines=14> */
.L_x_80:


//--------------------- .text._Z18count_close_pointsP5Pointi --------------------------
	.section	.text._Z18count_close_pointsP5Pointi,"ax",@progbits
	.align	128
        .global         _Z18count_close_pointsP5Pointi
        .type           _Z18count_close_pointsP5Pointi,@function
        .size           _Z18count_close_pointsP5Pointi,(.L_x_78 - _Z18count_close_pointsP5Pointi)
        .other          _Z18count_close_pointsP5Pointi,@"STO_CUDA_ENTRY STV_DEFAULT"
_Z18count_close_pointsP5Pointi:
.text._Z18count_close_pointsP5Pointi:
[----:B------:R-:W-:Y:S01]  /*0000*/  LDC R1, c[0x0][0x37c] ;  /* 0x0000df00ff017b82 */ /* 0x000fe20000000800 */
[----:B------:R-:W0:Y:S07]  /*0010*/  S2R R24, SR_TID.X ;  /* 0x0000000000187919 */ /* 0x000e2e0000002100 */
[----:B------:R-:W1:Y:S01]  /*0020*/  S2UR UR4, SR_CTAID.X ;  /* 0x00000000000479c3 */ /* 0x000e620000002500 */
[----:B------:R-:W1:Y:S01]  /*0030*/  LDCU UR5, c[0x0][0x360] ;  /* 0x00006c00ff0577ac */ /* 0x000e620008000800 */
[----:B------:R-:W2:Y:S01]  /*0040*/  LDCU UR6, c[0x0][0x388] ;  /* 0x00007100ff0677ac */ /* 0x000ea20008000800 */
[----:B-1----:R-:W-:-:S06]  /*0050*/  UIMAD UR4, UR4, UR5, URZ ;  /* 0x00000005040472a4 */ /* 0x002fcc000f8e02ff */
[----:B0-----:R-:W-:-:S05]  /*0060*/  VIADD R0, R24, UR4 ;  /* 0x0000000418007c36 */ /* 0x001fca0008000000 */
[----:B--2---:R-:W-:-:S13]  /*0070*/  ISETP.GE.AND P0, PT, R0, UR6, PT ;  /* 0x0000000600007c0c */ /* 0x004fda000bf06270 */
[----:B------:R-:W-:Y:S05]  /*0080*/  @P0 EXIT ;  /* 0x000000000000094d */ /* 0x000fea0003800000 */
[----:B------:R-:W-:Y:S01]  /*0090*/  ISETP.GE.AND P0, PT, R0, 0x1, PT ;  /* 0x000000010000780c */ /* 0x000fe20003f06270 */
[----:B------:R-:W0:Y:S01]  /*00a0*/  LDCU.64 UR8, c[0x0][0x358] ;  /* 0x00006b00ff0877ac */ /* 0x000e220008000a00 */
[----:B------:R-:W-:Y:S11]  /*00b0*/  BSSY.RECONVERGENT B0, `(.L_x_21) ;  /* 0x00000e8000007945 */ /* 0x000ff60003800200 */
[----:B------:R-:W-:Y:S05]  /*00c0*/  @!P0 BRA `(.L_x_22) ;  /* 0x0000000c00988947 */ /* 0x000fea0003800000 */
[----:B------:R-:W1:Y:S01]  /*00d0*/  LDC.64 R16, c[0x0][0x380] ;  /* 0x0000e000ff107b82 */ /* 0x000e620000000a00 */
[C---:B------:R-:W-:Y:S01]  /*00e0*/  ISETP.GE.U32.AND P0, PT, R0.reuse, 0x4, PT ;  /* 0x000000040000780c */ /* 0x040fe20003f06070 */
[----:B------:R-:W-:Y:S01]  /*00f0*/  BSSY.RECONVERGENT B2, `(.L_x_23) ;  /* 0x00000af000027945 */ /* 0x000fe20003800200 */
[C---:B------:R-:W-:Y:S01]  /*0100*/  LOP3.LUT R23, R0.reuse, 0x3, RZ, 0xc0, !PT ;  /* 0x0000000300177812 */ /* 0x040fe200078ec0ff */
[----:B------:R-:W-:Y:S02]  /*0110*/  IMAD.MOV.U32 R22, RZ, RZ, RZ ;  /* 0x000000ffff167224 */ /* 0x000fe400078e00ff */
[----:B-1----:R-:W-:-:S08]  /*0120*/  IMAD.WIDE.U32 R16, R0, 0x18, R16 ;  /* 0x0000001800107825 */ /* 0x002fd000078e0010 */
[----:B------:R-:W-:Y:S05]  /*0130*/  @!P0 BRA `(.L_x_24) ;  /* 0x0000000800a88947 */ /* 0x000fea0003800000 */
[----:B0-----:R0:W5:Y:S01]  /*0140*/  LDG.E.64 R14, desc[UR8][R16.64] ;  /* 0x00000008100e7981 */ /* 0x001162000c1e1b00 */
[----:B------:R-:W1:Y:S03]  /*0150*/  LDCU.64 UR6, c[0x0][0x380] ;  /* 0x00007000ff0677ac */ /* 0x000e660008000a00 */
[----:B------:R0:W5:Y:S01]  /*0160*/  LDG.E.64 R12, desc[UR8][R16.64+0x8] ;  /* 0x00000808100c7981 */ /* 0x000162000c1e1b00 */
[----:B------:R-:W-:-:S04]  /*0170*/  LOP3.LUT R22, R0, 0x7ffffffc, RZ, 0xc0, !PT ;  /* 0x7ffffffc00167812 */ /* 0x000fc800078ec0ff */
[----:B------:R-:W-:Y:S01]  /*0180*/  IADD3 R21, PT, PT, -R22, RZ, RZ ;  /* 0x000000ff16157210 */ /* 0x000fe20007ffe1ff */
[----:B-1----:R-:W-:-:S04]  /*0190*/  UIADD3 UR5, UP0, UPT, UR6, 0x30, URZ ;  /* 0x0000003006057890 */ /* 0x002fc8000ff1e0ff */
[----:B------:R-:W-:Y:S02]  /*01a0*/  UIADD3.X UR6, UPT, UPT, URZ, UR7, URZ, UP0, !UPT ;  /* 0x00000007ff067290 */ /* 0x000fe400087fe4ff */
[----:B------:R-:W-:-:S04]  /*01b0*/  IMAD.U32 R10, RZ, RZ, UR5 ;  /* 0x00000005ff0a7e24 */ /* 0x000fc8000f8e00ff */
[----:B0-----:R-:W-:-:S07]  /*01c0*/  IMAD.U32 R11, RZ, RZ, UR6 ;  /* 0x00000006ff0b7e24 */ /* 0x001fce000f8e00ff */
.L_x_41:
[----:B------:R-:W2:Y:S04]  /*01d0*/  LDG.E.64 R4, desc[UR8][R10.64+-0x28] ;  /* 0xffffd8080a047981 */ /* 0x000ea8000c1e1b00 */
[----:B0-----:R-:W3:Y:S01]  /*01e0*/  LDG.E.64 R2, desc[UR8][R10.64+-0x30] ;  /* 0xffffd0080a027981 */ /* 0x001ee2000c1e1b00 */
[----:B------:R-:W-:Y:S01]  /*01f0*/  IMAD.MOV.U32 R26, RZ, RZ, 0x0 ;  /* 0x00000000ff1a7424 */ /* 0x000fe200078e00ff */
[----:B------:R-:W-:Y:S01]  /*0200*/  IADD3 R21, PT, PT, R21, 0x4, RZ ;  /* 0x0000000415157810 */ /* 0x000fe20007ffe0ff */
[----:B------:R-:W-:Y:S01]  /*0210*/  IMAD.MOV.U32 R27, RZ, RZ, 0x3fd80000 ;  /* 0x3fd80000ff1b7424 */ /* 0x000fe200078e00ff */
[----:B------:R-:W-:Y:S02]  /*0220*/  BSSY.RECONVERGENT B3, `(.L_x_25) ;  /* 0x000001c000037945 */ /* 0x000fe40003800200 */
[----:B------:R-:W-:Y:S01]  /*0230*/  ISETP.NE.AND P0, PT, R21, RZ, PT ;  /* 0x000000ff1500720c */ /* 0x000fe20003f05270 */
[----:B--2--5:R-:W-:-:S02]  /*0240*/  DADD R4, R12, -R4 ;  /* 0x000000000c047229 */ /* 0x024fc40000000804 */
[----:B---3--:R-:W-:-:S06]  /*0250*/  DADD R2, R14, -R2 ;  /* 0x000000000e027229 */ /* 0x008fcc0000000802 */
[----:B------:R-:W-:-:S08]  /*0260*/  DMUL R18, R4, R4 ;  /* 0x0000000404127228 */ /* 0x000fd00000000000 */
[----:B------:R-:W-:-:S06]  /*0270*/  DFMA R18, R2, R2, R18 ;  /* 0x000000020212722b */ /* 0x000fcc0000000012 */
[----:B------:R-:W0:Y:S04]  /*0280*/  MUFU.RSQ64H R9, R19 ;  /* 0x0000001300097308 */ /* 0x000e280000001c00 */
[----:B------:R-:W-:-:S04]  /*0290*/  IADD3 R8, PT, PT, R19, -0x3500000, RZ ;  /* 0xfcb0000013087810 */ /* 0x000fc80007ffe0ff */
[----:B------:R-:W-:Y:S02]  /*02a0*/  ISETP.GE.U32.AND P1, PT, R8, 0x7ca00000, PT ;  /* 0x7ca000000800780c */ /* 0x000fe40003f26070 */
[----:B0-----:R-:W-:-:S08]  /*02b0*/  DMUL R2, R8, R8 ;  /* 0x0000000808027228 */ /* 0x001fd00000000000 */
[----:B------:R-:W-:-:S08]  /*02c0*/  DFMA R2, R18, -R2, 1 ;  /* 0x3ff000001202742b */ /* 0x000fd00000000802 */
[----:B------:R-:W-:Y:S02]  /*02d0*/  DFMA R26, R2, R26, 0.5 ;  /* 0x3fe00000021a742b */ /* 0x000fe4000000001a */
[----:B------:R-:W-:-:S08]  /*02e0*/  DMUL R2, R8, R2 ;  /* 0x0000000208027228 */ /* 0x000fd00000000000 */
[----:B------:R-:W-:-:S08]  /*02f0*/  DFMA R26, R26, R2, R8 ;  /* 0x000000021a1a722b */ /* 0x000fd00000000008 */
[----:B------:R-:W-:Y:S02]  /*0300*/  DMUL R4, R18, R26 ;  /* 0x0000001a12047228 */ /* 0x000fe40000000000 */
[----:B------:R-:W-:Y:S02]  /*0310*/  VIADD R7, R27, 0xfff00000 ;  /* 0xfff000001b077836 */ /* 0x000fe40000000000 */
[----:B------:R-:W-:-:S04]  /*0320*/  IMAD.MOV.U32 R6, RZ, RZ, R26 ;  /* 0x000000ffff067224 */ /* 0x000fc800078e001a */
[----:B------:R-:W-:-:S08]  /*0330*/  DFMA R2, R4, -R4, R18 ;  /* 0x800000040402722b */ /* 0x000fd00000000012 */
[----:B------:R-:W-:Y:S01]  /*0340*/  DFMA R28, R2, R6, R4 ;  /* 0x00000006021c722b */ /* 0x000fe20000000004 */
[----:B------:R-:W-:Y:S10]  /*0350*/  @!P1 BRA `(.L_x_26) ;  /* 0x0000000000209947 */ /* 0x000ff40003800000 */
[----:B------:R-:W-:Y:S01]  /*0360*/  IMAD.MOV.U32 R20, RZ, RZ, R18 ;  /* 0x000000ffff147224 */ /* 0x000fe200078e0012 */
[----:B------:R-:W-:Y:S01]  /*0370*/  MOV R18, R2 ;  /* 0x0000000200127202 */ /* 0x000fe20000000f00 */
[----:B------:R-:W-:Y:S01]  /*0380*/  IMAD.MOV.U32 R9, RZ, RZ, R19 ;  /* 0x000000ffff097224 */ /* 0x000fe200078e0013 */
[----:B------:R-:W-:Y:S02]  /*0390*/  MOV R6, R26 ;  /* 0x0000001a00067202 */ /* 0x000fe40000000f00 */
[----:B------:R-:W-:-:S07]  /*03a0*/  MOV R2, 0x3c0 ;  /* 0x000003c000027802 */ /* 0x000fce0000000f00 */
[----:B------:R-:W-:Y:S05]  /*03b0*/  CALL.REL.NOINC `($__internal_1_$__cuda_sm20_dsqrt_rn_f64_mediumpath_v1) ;  /* 0x0000001800a47944 */ /* 0x000fea0003c00000 */
[----:B------:R-:W-:Y:S02]  /*03c0*/  IMAD.MOV.U32 R28, RZ, RZ, R4 ;  /* 0x000000ffff1c7224 */ /* 0x000fe400078e0004 */
[----:B------:R-:W-:-:S07]  /*03d0*/  IMAD.MOV.U32 R29, RZ, RZ, R3 ;  /* 0x000000ffff1d7224 */ /* 0x000fce00078e0003 */
.L_x_26:
[----:B------:R-:W-:Y:S05]  /*03e0*/  BSYNC.RECONVERGENT B3 ;  /* 0x0000000000037941 */ /* 0x000fea0003800200 */
.L_x_25:
[----:B------:R-:W-:Y:S01]  /*03f0*/  DSETP.GEU.AND P1, PT, R28, 100, PT ;  /* 0x405900001c00742a */ /* 0x000fe20003f2e000 */
[----:B------:R-:W-:-:S13]  /*0400*/  BSSY.RECONVERGENT B1, `(.L_x_27) ;  /* 0x0000005000017945 */ /* 0x000fda0003800200 */
[----:B------:R-:W-:Y:S05]  /*0410*/  @P1 BRA `(.L_x_28) ;  /* 0x00000000000c1947 */ /* 0x000fea0003800000 */
[----:B------:R-:W2:Y:S02]  /*0420*/  LDG.E.64 R2, desc[UR8][R16.64+0x10] ;  /* 0x0000100810027981 */ /* 0x000ea4000c1e1b00 */
[----:B--2---:R-:W-:-:S07]  /*0430*/  DADD R2, R2, 1 ;  /* 0x3ff0000002027429 */ /* 0x004fce0000000000 */
[----:B------:R0:W-:Y:S04]  /*0440*/  STG.E.64 desc[UR8][R16.64+0x10], R2 ;  /* 0x0000100210007986 */ /* 0x0001e8000c101b08 */
.L_x_28:
[----:B------:R-:W-:Y:S05]  /*0450*/  BSYNC.RECONVERGENT B1 ;  /* 0x0000000000017941 */ /* 0x000fea0003800200 */
.L_x_27:
[----:B------:R-:W2:Y:S04]  /*0460*/  LDG.E.64 R4, desc[UR8][R10.64+-0x10] ;  /* 0xfffff0080a047981 */ /* 0x000ea8000c1e1b00 */
[----:B0-----:R-:W3:Y:S01]  /*0470*/  LDG.E.64 R2, desc[UR8][R10.64+-0x18] ;  /* 0xffffe8080a027981 */ /* 0x001ee2000c1e1b00 */
[----:B------:R-:W-:Y:S01]  /*0480*/  IMAD.MOV.U32 R26, RZ, RZ, 0x0 ;  /* 0x00000000ff1a7424 */ /* 0x000fe200078e00ff */
[----:B------:R-:W-:Y:S01]  /*0490*/  BSSY.RECONVERGENT B3, `(.L_x_29) ;  /* 0x000001c000037945 */ /* 0x000fe20003800200 */
[----:B------:R-:W-:Y:S01]  /*04a0*/  IMAD.MOV.U32 R27, RZ, RZ, 0x3fd80000 ;  /* 0x3fd80000ff1b7424 */ /* 0x000fe200078e00ff */
[----:B--2---:R-:W-:Y:S02]  /*04b0*/  DADD R4, R12, -R4 ;  /* 0x000000000c047229 */ /* 0x004fe40000000804 */
        /* <DEDUP_REMOVED lines=12> */
[----:B------:R-:W-:Y:S01]  /*0580*/  IADD3 R7, PT, PT, R27, -0x100000, RZ ;  /* 0xfff000001b077810 */ /* 0x000fe20007ffe0ff */
[----:B------:R-:W-:-:S05]  /*0590*/  IMAD.MOV.U32 R6, RZ, RZ, R26 ;  /* 0x000000ffff067224 */ /* 0x000fca00078e001a */
[----:B------:R-:W-:-:S08]  /*05a0*/  DFMA R2, R4, -R4, R18 ;  /* 0x800000040402722b */ /* 0x000fd00000000012 */
[----:B------:R-:W-:Y:S01]  /*05b0*/  DFMA R28, R2, R6, R4 ;  /* 0x00000006021c722b */ /* 0x000fe20000000004 */
[----:B------:R-:W-:Y:S10]  /*05c0*/  @!P1 BRA `(.L_x_30) ;  /* 0x0000000000209947 */ /* 0x000ff40003800000 */
[----:B------:R-:W-:Y:S01]  /*05d0*/  MOV R20, R18 ;  /* 0x0000001200147202 */ /* 0x000fe20000000f00 */
[----:B------:R-:W-:Y:S01]  /*05e0*/  IMAD.MOV.U32 R18, RZ, RZ, R2 ;  /* 0x000000ffff127224 */ /* 0x000fe200078e0002 */
[----:B------:R-:W-:Y:S01]  /*05f0*/  MOV R2, 0x630 ;  /* 0x0000063000027802 */ /* 0x000fe20000000f00 */
[----:B------:R-:W-:Y:S02]  /*0600*/  IMAD.MOV.U32 R6, RZ, RZ, R26 ;  /* 0x000000ffff067224 */ /* 0x000fe400078e001a */
[----:B------:R-:W-:-:S07]  /*0610*/  IMAD.MOV.U32 R9, RZ, RZ, R19 ;  /* 0x000000ffff097224 */ /* 0x000fce00078e0013 */
[----:B------:R-:W-:Y:S05]  /*0620*/  CALL.REL.NOINC `($__internal_1_$__cuda_sm20_dsqrt_rn_f64_mediumpath_v1) ;  /* 0x0000001800087944 */ /* 0x000fea0003c00000 */
[----:B------:R-:W-:Y:S01]  /*0630*/  MOV R28, R4 ;  /* 0x00000004001c7202 */ /* 0x000fe20000000f00 */
[----:B------:R-:W-:-:S07]  /*0640*/  IMAD.MOV.U32 R29, RZ, RZ, R3 ;  /* 0x000000ffff1d7224 */ /* 0x000fce00078e0003 */
.L_x_30:
[----:B------:R-:W-:Y:S05]  /*0650*/  BSYNC.RECONVERGENT B3 ;  /* 0x0000000000037941 */ /* 0x000fea0003800200 */
.L_x_29:
[----:B------:R-:W-:Y:S01]  /*0660*/  DSETP.GEU.AND P1, PT, R28, 100, PT ;  /* 0x405900001c00742a */ /* 0x000fe20003f2e000 */
[----:B------:R-:W-:-:S13]  /*0670*/  BSSY.RECONVERGENT B1, `(.L_x_31) ;  /* 0x0000005000017945 */ /* 0x000fda0003800200 */
[----:B------:R-:W-:Y:S05]  /*0680*/  @P1 BRA `(.L_x_32) ;  /* 0x00000000000c1947 */ /* 0x000fea0003800000 */
[----:B------:R-:W2:Y:S02]  /*0690*/  LDG.E.64 R2, desc[UR8][R16.64+0x10] ;  /* 0x0000100810027981 */ /* 0x000ea4000c1e1b00 */
[----:B--2---:R-:W-:-:S07]  /*06a0*/  DADD R2, R2, 1 ;  /* 0x3ff0000002027429 */ /* 0x004fce0000000000 */
[----:B------:R0:W-:Y:S04]  /*06b0*/  STG.E.64 desc[UR8][R16.64+0x10], R2 ;  /* 0x0000100210007986 */ /* 0x0001e8000c101b08 */
.L_x_32:
[----:B------:R-:W-:Y:S05]  /*06c0*/  BSYNC.RECONVERGENT B1 ;  /* 0x0000000000017941 */ /* 0x000fea0003800200 */
.L_x_31:
[----:B------:R-:W2:Y:S04]  /*06d0*/  LDG.E.64 R4, desc[UR8][R10.64+0x8] ;  /* 0x000008080a047981 */ /* 0x000ea8000c1e1b00 */
[----:B0-----:R-:W3:Y:S01]  /*06e0*/  LDG.E.64 R2, desc[UR8][R10.64] ;  /* 0x000000080a027981 */ /* 0x001ee2000c1e1b00 */
[----:B------:R-:W-:Y:S01]  /*06f0*/  MOV R26, 0x0 ;  /* 0x00000000001a7802 */ /* 0x000fe20000000f00 */
[----:B------:R-:W-:Y:S01]  /*0700*/  IMAD.MOV.U32 R27, RZ, RZ, 0x3fd80000 ;  /* 0x3fd80000ff1b7424 */ /* 0x000fe200078e00ff */
[----:B------:R-:W-:Y:S01]  /*0710*/  BSSY.RECONVERGENT B3, `(.L_x_33) ;  /* 0x000001b000037945 */ /* 0x000fe20003800200 */
[----:B--2---:R-:W-:Y:S02]  /*0720*/  DADD R4, R12, -R4 ;  /* 0x000000000c047229 */ /* 0x004fe40000000804 */
[----:B---3--:R-:W-:-:S06]  /*0730*/  DADD R2, R14, -R2 ;  /* 0x000000000e027229 */ /* 0x008fcc0000000802 */
[----:B------:R-:W-:-:S08]  /*0740*/  DMUL R18, R4, R4 ;  /* 0x0000000404127228 */ /* 0x000fd00000000000 */
[----:B------:R-:W-:-:S06]  /*0750*/  DFMA R18, R2, R2, R18 ;  /* 0x000000020212722b */ /* 0x000fcc0000000012 */
[----:B------:R-:W0:Y:S04]  /*0760*/  MUFU.RSQ64H R9, R19 ;  /* 0x0000001300097308 */ /* 0x000e280000001c00 */
[----:B------:R-:W-:-:S05]  /*0770*/  VIADD R8, R19, 0xfcb00000 ;  /* 0xfcb0000013087836 */ /* 0x000fca0000000000 */
[----:B------:R-:W-:Y:S01]  /*0780*/  ISETP.GE.U32.AND P1, PT, R8, 0x7ca00000, PT ;  /* 0x7ca000000800780c */ /* 0x000fe20003f26070 */
[----:B0-----:R-:W-:-:S08]  /*0790*/  DMUL R2, R8, R8 ;  /* 0x0000000808027228 */ /* 0x001fd00000000000 */
[----:B------:R-:W-:-:S08]  /*07a0*/  DFMA R2, R18, -R2, 1 ;  /* 0x3ff000001202742b */ /* 0x000fd00000000802 */
[----:B------:R-:W-:Y:S02]  /*07b0*/  DFMA R26, R2, R26, 0.5 ;  /* 0x3fe00000021a742b */ /* 0x000fe4000000001a */
[----:B------:R-:W-:-:S08]  /*07c0*/  DMUL R2, R8, R2 ;  /* 0x0000000208027228 */ /* 0x000fd00000000000 */
[----:B------:R-:W-:-:S08]  /*07d0*/  DFMA R26, R26, R2, R8 ;  /* 0x000000021a1a722b */ /* 0x000fd00000000008 */
[----:B------:R-:W-:Y:S02]  /*07e0*/  DMUL R4, R18, R26 ;  /* 0x0000001a12047228 */ /* 0x000fe40000000000 */
[----:B------:R-:W-:Y:S01]  /*07f0*/  VIADD R7, R27, 0xfff00000 ;  /* 0xfff000001b077836 */ /* 0x000fe20000000000 */
[----:B------:R-:W-:-:S05]  /*0800*/  MOV R6, R26 ;  /* 0x0000001a00067202 */ /* 0x000fca0000000f00 */
[----:B------:R-:W-:-:S08]  /*0810*/  DFMA R2, R4, -R4, R18 ;  /* 0x800000040402722b */ /* 0x000fd00000000012 */
[----:B------:R-:W-:Y:S01]  /*0820*/  DFMA R28, R2, R6, R4 ;  /* 0x00000006021c722b */ /* 0x000fe20000000004 */
[----:B------:R-:W-:Y:S10]  /*0830*/  @!P1 BRA `(.L_x_34) ;  /* 0x0000000000209947 */ /* 0x000ff40003800000 */
[----:B------:R-:W-:Y:S01]  /*0840*/  IMAD.MOV.U32 R20, RZ, RZ, R18 ;  /* 0x000000ffff147224 */ /* 0x000fe200078e0012 */
[----:B------:R-:W-:Y:S01]  /*0850*/  MOV R9, R19 ;  /* 0x0000001300097202 */ /* 0x000fe20000000f00 */
[----:B------:R-:W-:Y:S01]  /*0860*/  IMAD.MOV.U32 R18, RZ, RZ, R2 ;  /* 0x000000ffff127224 */ /* 0x000fe200078e0002 */
[----:B------:R-:W-:Y:S01]  /*0870*/  MOV R2, 0x8a0 ;  /* 0x000008a000027802 */ /* 0x000fe20000000f00 */
[----:B------:R-:W-:-:S07]  /*0880*/  IMAD.MOV.U32 R6, RZ, RZ, R26 ;  /* 0x000000ffff067224 */ /* 0x000fce00078e001a */
[----:B------:R-:W-:Y:S05]  /*0890*/  CALL.REL.NOINC `($__internal_1_$__cuda_sm20_dsqrt_rn_f64_mediumpath_v1) ;  /* 0x00000014006c7944 */ /* 0x000fea0003c00000 */
[----:B------:R-:W-:Y:S01]  /*08a0*/  IMAD.MOV.U32 R28, RZ, RZ, R4 ;  /* 0x000000ffff1c7224 */ /* 0x000fe200078e0004 */
[----:B------:R-:W-:-:S07]  /*08b0*/  MOV R29, R3 ;  /* 0x00000003001d7202 */ /* 0x000fce0000000f00 */
.L_x_34:
[----:B------:R-:W-:Y:S05]  /*08c0*/  BSYNC.RECONVERGENT B3 ;  /* 0x0000000000037941 */ /* 0x000fea0003800200 */
.L_x_33:
[----:B------:R-:W-:Y:S01]  /*08d0*/  DSETP.GEU.AND P1, PT, R28, 100, PT ;  /* 0x405900001c00742a */ /* 0x000fe20003f2e000 */
[----:B------:R-:W-:-:S13]  /*08e0*/  BSSY.RECONVERGENT B1, `(.L_x_35) ;  /* 0x0000005000017945 */ /* 0x000fda0003800200 */
[----:B------:R-:W-:Y:S05]  /*08f0*/  @P1 BRA `(.L_x_36) ;  /* 0x00000000000c1947 */ /* 0x000fea0003800000 */
[----:B------:R-:W2:Y:S02]  /*0900*/  LDG.E.64 R2, desc[UR8][R16.64+0x10] ;  /* 0x0000100810027981 */ /* 0x000ea4000c1e1b00 */
[----:B--2---:R-:W-:-:S07]  /*0910*/  DADD R2, R2, 1 ;  /* 0x3ff0000002027429 */ /* 0x004fce0000000000 */
[----:B------:R0:W-:Y:S04]  /*0920*/  STG.E.64 desc[UR8][R16.64+0x10], R2 ;  /* 0x0000100210007986 */ /* 0x0001e8000c101b08 */
.L_x_36:
[----:B------:R-:W-:Y:S05]  /*0930*/  BSYNC.RECONVERGENT B1 ;  /* 0x0000000000017941 */ /* 0x000fea0003800200 */
.L_x_35:
[----:B------:R-:W2:Y:S04]  /*0940*/  LDG.E.64 R4, desc[UR8][R10.64+0x20] ;  /* 0x000020080a047981 */ /* 0x000ea8000c1e1b00 */
[----:B0-----:R-:W3:Y:S01]  /*0950*/  LDG.E.64 R2, desc[UR8][R10.64+0x18] ;  /* 0x000018080a027981 */ /* 0x001ee2000c1e1b00 */
[----:B------:R-:W-:Y:S01]  /*0960*/  IMAD.MOV.U32 R26, RZ, RZ, 0x0 ;  /* 0x00000000ff1a7424 */ /* 0x000fe200078e00ff */
[----:B------:R-:W-:Y:S01]  /*0970*/  MOV R27, 0x3fd80000 ;  /* 0x3fd80000001b7802 */ /* 0x000fe20000000f00 */
        /* <DEDUP_REMOVED lines=27> */
.L_x_38:
[----:B------:R-:W-:Y:S05]  /*0b30*/  BSYNC.RECONVERGENT B3 ;  /* 0x0000000000037941 */ /* 0x000fea0003800200 */
.L_x_37:
[----:B------:R-:W-:Y:S01]  /*0b40*/  DSETP.GEU.AND P1, PT, R28, 100, PT ;  /* 0x405900001c00742a */ /* 0x000fe20003f2e000 */
[----:B------:R-:W-:-:S13]  /*0b50*/  BSSY.RECONVERGENT B1, `(.L_x_39) ;  /* 0x0000005000017945 */ /* 0x000fda0003800200 */
[----:B------:R-:W-:Y:S05]  /*0b60*/  @P1 BRA `(.L_x_40) ;  /* 0x00000000000c1947 */ /* 0x000fea0003800000 */
[----:B------:R-:W2:Y:S02]  /*0b70*/  LDG.E.64 R2, desc[UR8][R16.64+0x10] ;  /* 0x0000100810027981 */ /* 0x000ea4000c1e1b00 */
[----:B--2---:R-:W-:-:S07]  /*0b80*/  DADD R2, R2, 1 ;  /* 0x3ff0000002027429 */ /* 0x004fce0000000000 */
[----:B------:R0:W-:Y:S04]  /*0b90*/  STG.E.64 desc[UR8][R16.64+0x10], R2 ;  /* 0x0000100210007986 */ /* 0x0001e8000c101b08 */
.L_x_40:
[----:B------:R-:W-:Y:S05]  /*0ba0*/  BSYNC.RECONVERGENT B1 ;  /* 0x0000000000017941 */ /* 0x000fea0003800200 */
.L_x_39:
[----:B------:R-:W-:-:S04]  /*0bb0*/  IADD3 R10, P1, PT, R10, 0x60, RZ ;  /* 0x000000600a0a7810 */ /* 0x000fc80007f3e0ff */
[----:B------:R-:W-:Y:S01]  /*0bc0*/  IADD3.X R11, PT, PT, RZ, R11, RZ, P1, !PT ;  /* 0x0000000bff0b7210 */ /* 0x000fe20000ffe4ff */
[----:B------:R-:W-:Y:S08]  /*0bd0*/  @P0 BRA `(.L_x_41) ;  /* 0xfffffff4007c0947 */ /* 0x000ff0000383ffff */
.L_x_24:
[----:B0-----:R-:W-:Y:S05]  /*0be0*/  BSYNC.RECONVERGENT B2 ;  /* 0x0000000000027941 */ /* 0x001fea0003800200 */
.L_x_23:
[----:B------:R-:W-:-:S13]  /*0bf0*/  ISETP.NE.AND P0, PT, R23, RZ, PT ;  /* 0x000000ff1700720c */ /* 0x000fda0003f05270 */
[----:B------:R-:W-:Y:S05]  /*0c00*/  @!P0 BRA `(.L_x_22) ;  /* 0x0000000000c88947 */ /* 0x000fea0003800000 */
[----:B------:R0:W5:Y:S01]  /*0c10*/  LDG.E.64 R12, desc[UR8][R16.64] ;  /* 0x00000008100c7981 */ /* 0x000162000c1e1b00 */
[----:B------:R-:W1:Y:S03]  /*0c20*/  LDC.64 R2, c[0x0][0x380] ;  /* 0x0000e000ff027b82 */ /* 0x000e660000000a00 */
[----:B------:R0:W5:Y:S01]  /*0c30*/  LDG.E.64 R10, desc[UR8][R16.64+0x8] ;  /* 0x00000808100a7981 */ /* 0x000162000c1e1b00 */
[----:B------:R-:W-:Y:S02]  /*0c40*/  IMAD.MOV R23, RZ, RZ, -R23 ;  /* 0x000000ffff177224 */ /* 0x000fe400078e0a17 */
[----:B-1----:R-:W-:-:S03]  /*0c50*/  IMAD.WIDE.U32 R2, R22, 0x18, R2 ;  /* 0x0000001816027825 */ /* 0x002fc600078e0002 */
[----:B------:R-:W-:-:S05]  /*0c60*/  IADD3 R14, P0, PT, R2, 0x8, RZ ;  /* 0x00000008020e7810 */ /* 0x000fca0007f1e0ff */
[----:B0-----:R-:W-:-:S08]  /*0c70*/  IMAD.X R15, RZ, RZ, R3, P0 ;  /* 0x000000ffff0f7224 */ /* 0x001fd000000e0603 */
.L_x_46:
[----:B------:R-:W2:Y:S04]  /*0c80*/  LDG.E.64 R4, desc[UR8][R14.64] ;  /* 0x000000080e047981 */ /* 0x000ea8000c1e1b00 */
[----:B0-----:R-:W3:Y:S01]  /*0c90*/  LDG.E.64 R2, desc[UR8][R14.64+-0x8] ;  /* 0xfffff8080e027981 */ /* 0x001ee2000c1e1b00 */
[----:B------:R-:W-:Y:S01]  /*0ca0*/  IADD3 R23, PT, PT, R23, 0x1, RZ ;  /* 0x0000000117177810 */ /* 0x000fe20007ffe0ff */
[----:B------:R-:W-:Y:S03]  /*0cb0*/  BSSY.RECONVERGENT B2, `(.L_x_42) ;  /* 0x000001d000027945 */ /* 0x000fe60003800200 */
[----:B------:R-:W-:Y:S01]  /*0cc0*/  ISETP.NE.AND P0, PT, R23, RZ, PT ;  /* 0x000000ff1700720c */ /* 0x000fe20003f05270 */
[----:B--2--5:R-:W-:-:S02]  /*0cd0*/  DADD R4, R10, -R4 ;  /* 0x000000000a047229 */ /* 0x024fc40000000804 */
[----:B---3--:R-:W-:-:S06]  /*0ce0*/  DADD R2, R12, -R2 ;  /* 0x000000000c027229 */ /* 0x008fcc0000000802 */
[----:B------:R-:W-:Y:S01]  /*0cf0*/  DMUL R20, R4, R4 ;  /* 0x0000000404147228 */ /* 0x000fe20000000000 */
[----:B------:R-:W-:Y:S02]  /*0d00*/  IMAD.MOV.U32 R4, RZ, RZ, 0x0 ;  /* 0x00000000ff047424 */ /* 0x000fe400078e00ff */
[----:B------:R-:W-:-:S05]  /*0d10*/  IMAD.MOV.U32 R5, RZ, RZ, 0x3fd80000 ;  /* 0x3fd80000ff057424 */ /* 0x000fca00078e00ff */
        /* <DEDUP_REMOVED lines=18> */
[----:B------:R-:W-:-:S07]  /*0e40*/  MOV R2, 0xe60 ;  /* 0x00000e6000027802 */ /* 0x000fce0000000f00 */
[----:B------:R-:W-:Y:S05]  /*0e50*/  CALL.REL.NOINC `($__internal_1_$__cuda_sm20_dsqrt_rn_f64_mediumpath_v1) ;  /* 0x0000000c00fc7944 */ /* 0x000fea0003c00000 */
[----:B------:R-:W-:Y:S01]  /*0e60*/  MOV R18, R4 ;  /* 0x0000000400127202 */ /* 0x000fe20000000f00 */
[----:B------:R-:W-:-:S07]  /*0e70*/  IMAD.MOV.U32 R19, RZ, RZ, R3 ;  /* 0x000000ffff137224 */ /* 0x000fce00078e0003 */
.L_x_43:
[----:B------:R-:W-:Y:S05]  /*0e80*/  BSYNC.RECONVERGENT B2 ;  /* 0x0000000000027941 */ /* 0x000fea0003800200 */
.L_x_42:
[----:B------:R-:W-:Y:S01]  /*0e90*/  DSETP.GEU.AND P1, PT, R18, 100, PT ;  /* 0x405900001200742a */ /* 0x000fe20003f2e000 */
[----:B------:R-:W-:-:S13]  /*0ea0*/  BSSY.RECONVERGENT B1, `(.L_x_44) ;  /* 0x0000005000017945 */ /* 0x000fda0003800200 */
[----:B------:R-:W-:Y:S05]  /*0eb0*/  @P1 BRA `(.L_x_45) ;  /* 0x00000000000c1947 */ /* 0x000fea0003800000 */
[----:B------:R-:W2:Y:S02]  /*0ec0*/  LDG.E.64 R2, desc[UR8][R16.64+0x10] ;  /* 0x0000100810027981 */ /* 0x000ea4000c1e1b00 */
[----:B--2---:R-:W-:-:S07]  /*0ed0*/  DADD R2, R2, 1 ;  /* 0x3ff0000002027429 */ /* 0x004fce0000000000 */
[----:B------:R0:W-:Y:S04]  /*0ee0*/  STG.E.64 desc[UR8][R16.64+0x10], R2 ;  /* 0x0000100210007986 */ /* 0x0001e8000c101b08 */
.L_x_45:
[----:B------:R-:W-:Y:S05]  /*0ef0*/  BSYNC.RECONVERGENT B1 ;  /* 0x0000000000017941 */ /* 0x000fea0003800200 */
.L_x_44:
[----:B------:R-:W-:-:S05]  /*0f00*/  IADD3 R14, P1, PT, R14, 0x18, RZ ;  /* 0x000000180e0e7810 */ /* 0x000fca0007f3e0ff */
[----:B------:R-:W-:Y:S01]  /*0f10*/  IMAD.X R15, RZ, RZ, R15, P1 ;  /* 0x000000ffff0f7224 */ /* 0x000fe200008e060f */
[----:B------:R-:W-:Y:S07]  /*0f20*/  @P0 BRA `(.L_x_46) ;  /* 0xfffffffc00540947 */ /* 0x000fee000383ffff */
.L_x_22:
[----:B0-----:R-:W-:Y:S05]  /*0f30*/  BSYNC.RECONVERGENT B0 ;  /* 0x0000000000007941 */ /* 0x001fea0003800200 */
.L_x_21:
[----:B------:R-:W0:Y:S01]  /*0f40*/  LDCU UR5, c[0x0][0x388] ;  /* 0x00007100ff0577ac */ /* 0x000e220008000800 */
[----:B------:R-:W-:-:S04]  /*0f50*/  IADD3 R2, PT, PT, R0, 0x1, RZ ;  /* 0x0000000100027810 */ /* 0x000fc80007ffe0ff */
[----:B0-----:R-:W-:-:S13]  /*0f60*/  ISETP.GE.AND P0, PT, R2, UR5, PT ;  /* 0x0000000502007c0c */ /* 0x001fda000bf06270 */
[----:B------:R-:W-:Y:S05]  /*0f70*/  @P0 EXIT ;  /* 0x000000000000094d */ /* 0x000fea0003800000 */
[----:B------:R-:W0:Y:S01]  /*0f80*/  LDC.64 R22, c[0x0][0x380] ;  /* 0x0000e000ff167b82 */ /* 0x000e220000000a00 */
[----:B------:R-:W-:Y:S01]  /*0f90*/  LOP3.LUT R3, RZ, UR4, RZ, 0x33, !PT ;  /* 0x00000004ff037c12 */ /* 0x000fe2000f8e33ff */
[----:B------:R-:W-:Y:S01]  /*0fa0*/  IMAD.MOV.U32 R10, RZ, RZ, 0x8 ;  /* 0x00000008ff0a7424 */ /* 0x000fe200078e00ff */
[----:B------:R-:W-:Y:S01]  /*0fb0*/  BSSY.RECONVERGENT B0, `(.L_x_47) ;  /* 0x0000040000007945 */ /* 0x000fe20003800200 */
[----:B------:R-:W-:Y:S01]  /*0fc0*/  IMAD.MOV.U32 R11, RZ, RZ, 0x0 ;  /* 0x00000000ff0b7424 */ /* 0x000fe200078e00ff */
[----:B------:R-:W-:Y:S02]  /*0fd0*/  IADD3 R3, PT, PT, -R24, UR5, R3 ;  /* 0x0000000518037c10 */ /* 0x000fe4000fffe103 */
[----:B------:R-:W-:Y:S01]  /*0fe0*/  MOV R24, R2 ;  /* 0x0000000200187202 */ /* 0x000fe20000000f00 */
[----:B------:R-:W1:Y:S01]  /*0ff0*/  LDC.64 R12, c[0x0][0x380] ;  /* 0x0000e000ff0c7b82 */ /* 0x000e620000000a00 */
[----:B------:R-:W-:Y:S01]  /*1000*/  LOP3.LUT P0, R3, R3, 0x3, RZ, 0xc0, !PT ;  /* 0x0000000303037812 */ /* 0x000fe2000780c0ff */
[----:B0-----:R-:W-:-:S04]  /*1010*/  IMAD.WIDE.U32 R10, R22, 0x1, R10 ;  /* 0x00000001160a7825 */ /* 0x001fc800078e000a */
[----:B-1----:R-:W-:-:S08]  /*1020*/  IMAD.WIDE R12, R0, 0x18, R12 ;  /* 0x00000018000c7825 */ /* 0x002fd000078e020c */
[----:B------:R-:W-:Y:S05]  /*1030*/  @!P0 BRA `(.L_x_48) ;  /* 0x0000000000dc8947 */ /* 0x000fea0003800000 */
[----:B------:R0:W5:Y:S04]  /*1040*/  LDG.E.64 R14, desc[UR8][R12.64] ;  /* 0x000000080c0e7981 */ /* 0x000168000c1e1b00 */
[----:B------:R0:W5:Y:S01]  /*1050*/  LDG.E.64 R16, desc[UR8][R12.64+0x8] ;  /* 0x000008080c107981 */ /* 0x000162000c1e1b00 */
[----:B------:R-:W-:Y:S01]  /*1060*/  BSSY.RECONVERGENT B2, `(.L_x_49) ;  /* 0x0000033000027945 */ /* 0x000fe20003800200 */
[----:B------:R-:W-:Y:S01]  /*1070*/  IMAD.IADD R23, R11, 0x1, R23 ;  /* 0x000000010b177824 */ /* 0x000fe200078e0217 */
[----:B------:R-:W-:Y:S01]  /*1080*/  MOV R21, R0 ;  /* 0x0000000000157202 */ /* 0x000fe20000000f00 */
[----:B------:R-:W-:-:S07]  /*1090*/  IMAD.MOV R22, RZ, RZ, -R3 ;  /* 0x000000ffff167224 */ /* 0x000fce00078e0a03 */
.L_x_54:
[----:B-1----:R-:W-:Y:S02]  /*10a0*/  IMAD.MOV.U32 R2, RZ, RZ, R10 ;  /* 0x000000ffff027224 */ /* 0x002fe400078e000a */
[----:B------:R-:W-:Y:S02]  /*10b0*/  IMAD.MOV.U32 R3, RZ, RZ, R23 ;  /* 0x000000ffff037224 */ /* 0x000fe400078e0017 */
[----:B------:R-:W-:-:S05]  /*10c0*/  IMAD.WIDE R2, R24, 0x18, R2 ;  /* 0x0000001818027825 */ /* 0x000fca00078e0202 */
[----:B------:R-:W2:Y:S04]  /*10d0*/  LDG.E.64 R6, desc[UR8][R2.64] ;  /* 0x0000000802067981 */ /* 0x000ea8000c1e1b00 */
[----:B------:R-:W3:Y:S01]  /*10e0*/  LDG.E.64 R4, desc[UR8][R2.64+-0x8] ;  /* 0xfffff80802047981 */ /* 0x000ee2000c1e1b00 */
        /* <DEDUP_REMOVED lines=9> */
[----:B------:R-:W1:Y:S04]  /*1180*/  MUFU.RSQ64H R9, R19 ;  /* 0x0000001300097308 */ /* 0x000e680000001c00 */
[----:B------:R-:W-:-:S04]  /*1190*/  IADD3 R8, PT, PT, R19, -0x3500000, RZ ;  /* 0xfcb0000013087810 */ /* 0x000fc80007ffe0ff */
[----:B------:R-:W-:Y:S02]  /*11a0*/  ISETP.GE.U32.AND P1, PT, R8, 0x7ca00000, PT ;  /* 0x7ca000000800780c */ /* 0x000fe40003f26070 */
[----:B-1----:R-:W-:-:S08]  /*11b0*/  DMUL R4, R8, R8 ;  /* 0x0000000808047228 */ /* 0x002fd00000000000 */
        /* <DEDUP_REMOVED lines=15> */
[----:B0-----:R-:W-:Y:S05]  /*12b0*/  CALL.REL.NOINC `($__internal_1_$__cuda_sm20_dsqrt_rn_f64_mediumpath_v1) ;  /* 0x0000000800e47944 */ /* 0x001fea0003c00000 */
[----:B------:R-:W-:Y:S02]  /*12c0*/  IMAD.MOV.U32 R28, RZ, RZ, R4 ;  /* 0x000000ffff1c7224 */ /* 0x000fe400078e0004 */
[----:B------:R-:W-:-:S07]  /*12d0*/  IMAD.MOV.U32 R29, RZ, RZ, R3 ;  /* 0x000000ffff1d7224 */ /* 0x000fce00078e0003 */
.L_x_51:
[----:B------:R-:W-:Y:S05]  /*12e0*/  BSYNC.RECONVERGENT B3 ;  /* 0x0000000000037941 */ /* 0x000fea0003800200 */
.L_x_50:
[----:B------:R-:W-:Y:S01]  /*12f0*/  DSETP.GEU.AND P1, PT, R28, 100, PT ;  /* 0x405900001c00742a */ /* 0x000fe20003f2e000 */
[----:B------:R-:W-:-:S13]  /*1300*/  BSSY.RECONVERGENT B1, `(.L_x_52) ;  /* 0x0000005000017945 */ /* 0x000fda0003800200 */
[----:B------:R-:W-:Y:S05]  /*1310*/  @P1 BRA `(.L_x_53) ;  /* 0x00000000000c1947 */ /* 0x000fea0003800000 */
[----:B------:R-:W2:Y:S02]  /*1320*/  LDG.E.64 R2, desc[UR8][R12.64+0x10] ;  /* 0x000010080c027981 */ /* 0x000ea4000c1e1b00 */
[----:B--2---:R-:W-:-:S07]  /*1330*/  DADD R2, R2, 1 ;  /* 0x3ff0000002027429 */ /* 0x004fce0000000000 */
[----:B------:R1:W-:Y:S04]  /*1340*/  STG.E.64 desc[UR8][R12.64+0x10], R2 ;  /* 0x000010020c007986 */ /* 0x0003e8000c101b08 */
.L_x_53:
[----:B------:R-:W-:Y:S05]  /*1350*/  BSYNC.RECONVERGENT B1 ;  /* 0x0000000000017941 */ /* 0x000fea0003800200 */
.L_x_52:
[----:B------:R-:W-:Y:S01]  /*1360*/  IADD3 R24, PT, PT, R24, 0x1, RZ ;  /* 0x0000000118187810 */ /* 0x000fe20007ffe0ff */
[----:B------:R-:W-:Y:S01]  /*1370*/  VIADD R21, R21, 0x1 ;  /* 0x0000000115157836 */ /* 0x000fe20000000000 */
[----:B------:R-:W-:Y:S06]  /*1380*/  @P0 BRA `(.L_x_54) ;  /* 0xfffffffc00440947 */ /* 0x000fec000383ffff */
[----:B------:R-:W-:Y:S05]  /*1390*/  BSYNC.RECONVERGENT B2 ;  /* 0x0000000000027941 */ /* 0x000fea0003800200 */
.L_x_49:
[----:B------:R-:W-:-:S07]  /*13a0*/  VIADD R24, R21, 0x1 ;  /* 0x0000000115187836 */ /* 0x000fce0000000000 */
.L_x_48:
[----:B------:R-:W-:Y:S05]  /*13b0*/  BSYNC.RECONVERGENT B0 ;  /* 0x0000000000007941 */ /* 0x000fea0003800200 */
.L_x_47:
[----:B-1----:R-:W1:Y:S02]  /*13c0*/  LDC R3, c[0x0][0x388] ;  /* 0x0000e200ff037b82 */ /* 0x002e640000000800 */
[----:B-1----:R-:W-:-:S04]  /*13d0*/  IADD3 R0, PT, PT, -R0, -0x2, R3 ;  /* 0xfffffffe00007810 */ /* 0x002fc80007ffe103 */
[----:B------:R-:W-:-:S13]  /*13e0*/  ISETP.GE.U32.AND P0, PT, R0, 0x3, PT ;  /* 0x000000030000780c */ /* 0x000fda0003f06070 */
[----:B------:R-:W-:Y:S05]  /*13f0*/  @!P0 EXIT ;  /* 0x000000000000894d */ /* 0x000fea0003800000 */
[----:B------:R1:W5:Y:S01]  /*1400*/  LDG.E.64 R16, desc[UR8][R12.64] ;  /* 0x000000080c107981 */ /* 0x000362000c1e1b00 */
[----:B------:R-:W2:Y:S03]  /*1410*/  LDCU.64 UR4, c[0x0][0x380] ;  /* 0x00007000ff0477ac */ /* 0x000ea60008000a00 */
[----:B------:R1:W5:Y:S01]  /*1420*/  LDG.E.64 R14, desc[UR8][R12.64+0x8] ;  /* 0x000008080c0e7981 */ /* 0x000362000c1e1b00 */
[----:B------:R-:W3:Y:S01]  /*1430*/  LDCU UR6, c[0x0][0x388] ;  /* 0x00007100ff0677ac */ /* 0x000ee20008000800 */
[----:B--2---:R-:W-:-:S04]  /*1440*/  UIADD3 UR4, UP0, UPT, UR4, 0x30, URZ ;  /* 0x0000003004047890 */ /* 0x004fc8000ff1e0ff */
[----:B-1-3--:R-:W-:-:S12]  /*1450*/  UIADD3.X UR5, UPT, UPT, URZ, UR5, URZ, UP0, !UPT ;  /* 0x00000005ff057290 */ /* 0x00afd800087fe4ff */
.L_x_71:
[----:B------:R-:W-:Y:S01]  /*1460*/  MOV R10, UR4 ;  /* 0x00000004000a7c02 */ /* 0x000fe20008000f00 */
[----:B------:R-:W-:-:S04]  /*1470*/  IMAD.U32 R11, RZ, RZ, UR5 ;  /* 0x00000005ff0b7e24 */ /* 0x000fc8000f8e00ff */
[----:B------:R-:W-:-:S05]  /*1480*/  IMAD.WIDE R10, R24, 0x18, R10 ;  /* 0x00000018180a7825 */ /* 0x000fca00078e020a */
[----:B------:R-:W2:Y:S04]  /*1490*/  LDG.E.64 R4, desc[UR8][R10.64+-0x28] ;  /* 0xffffd8080a047981 */ /* 0x000ea8000c1e1b00 */
[----:B-1----:R-:W3:Y:S01]  /*14a0*/  LDG.E.64 R2, desc[UR8][R10.64+-0x30] ;  /* 0xffffd0080a027981 */ /* 0x002ee2000c1e1b00 */
[----:B------:R-:W-:Y:S01]  /*14b0*/  VIADD R24, R24, 0x4 ;  /* 0x0000000418187836 */ /* 0x000fe20000000000 */
[----:B------:R-:W-:Y:S04]  /*14c0*/  BSSY.RECONVERGENT B0, `(.L_x_55) ;  /* 0x000001d000007945 */ /* 0x000fe80003800200 */
[----:B------:R-:W-:Y:S01]  /*14d0*/  ISETP.GE.AND P0, PT, R24, UR6, PT ;  /* 0x0000000618007c0c */ /* 0x000fe2000bf06270 */
[----:B--2--5:R-:W-:-:S02]  /*14e0*/  DADD R4, R14, -R4 ;  /* 0x000000000e047229 */ /* 0x024fc40000000804 */
[----:B---3--:R-:W-:-:S06]  /*14f0*/  DADD R2, R16, -R2 ;  /* 0x0000000010027229 */ /* 0x008fcc0000000802 */
[----:B------:R-:W-:Y:S01]  /*1500*/  DMUL R20, R4, R4 ;  /* 0x0000000404147228 */ /* 0x000fe20000000000 */
[----:B------:R-:W-:Y:S01]  /*1510*/  MOV R4, 0x0 ;  /* 0x0000000000047802 */ /* 0x000fe20000000f00 */
[----:B------:R-:W-:-:S06]  /*1520*/  IMAD.MOV.U32 R5, RZ, RZ, 0x3fd80000 ;  /* 0x3fd80000ff057424 */ /* 0x000fcc00078e00ff */
[----:B------:R-:W-:-:S06]  /*1530*/  DFMA R20, R2, R2, R20 ;  /* 0x000000020214722b */ /* 0x000fcc0000000014 */
[----:B------:R-:W1:Y:S04]  /*1540*/  MUFU.RSQ64H R9, R21 ;  /* 0x0000001500097308 */ /* 0x000e680000001c00 */
[----:B------:R-:W-:-:S05]  /*1550*/  VIADD R8, R21, 0xfcb00000 ;  /* 0xfcb0000015087836 */ /* 0x000fca0000000000 */
[----:B------:R-:W-:Y:S01]  /*1560*/  ISETP.GE.U32.AND P1, PT, R8, 0x7ca00000, PT ;  /* 0x7ca000000800780c */ /* 0x000fe20003f26070 */
[----:B-1----:R-:W-:-:S08]  /*1570*/  DMUL R2, R8, R8 ;  /* 0x0000000808027228 */ /* 0x002fd00000000000 */
        /* <DEDUP_REMOVED lines=10> */
[----:B------:R-:W-:Y:S01]  /*1620*/  IMAD.MOV.U32 R18, RZ, RZ, R2 ;  /* 0x000000ffff127224 */ /* 0x000fe200078e0002 */
[----:B------:R-:W-:Y:S01]  /*1630*/  MOV R9, R21 ;  /* 0x0000001500097202 */ /* 0x000fe20000000f00 */
[----:B------:R-:W-:Y:S01]  /*1640*/  IMAD.MOV.U32 R6, RZ, RZ, R22 ;  /* 0x000000ffff067224 */ /* 0x000fe200078e0016 */
[----:B------:R-:W-:-:S07]  /*1650*/  MOV R2, 0x1670 ;  /* 0x0000167000027802 */ /* 0x000fce0000000f00 */
[----:B0-----:R-:W-:Y:S05]  /*1660*/  CALL.REL.NOINC `($__internal_1_$__cuda_sm20_dsqrt_rn_f64_mediumpath_v1) ;  /* 0x0000000400f87944 */ /* 0x001fea0003c00000 */
[----:B------:R-:W-:Y:S01]  /*1670*/  IMAD.MOV.U32 R18, RZ, RZ, R4 ;  /* 0x000000ffff127224 */ /* 0x000fe200078e0004 */
[----:B------:R-:W-:-:S07]  /*1680*/  MOV R19, R3 ;  /* 0x0000000300137202 */ /* 0x000fce0000000f00 */
.L_x_56:
[----:B------:R-:W-:Y:S05]  /*1690*/  BSYNC.RECONVERGENT B0 ;  /* 0x0000000000007941 */ /* 0x000fea0003800200 */
.L_x_55:
[----:B------:R-:W-:Y:S01]  /*16a0*/  DSETP.GEU.AND P1, PT, R18, 100, PT ;  /* 0x405900001200742a */ /* 0x000fe20003f2e000 */
[----:B------:R-:W-:-:S13]  /*16b0*/  BSSY.RECONVERGENT B0, `(.L_x_57) ;  /* 0x0000005000007945 */ /* 0x000fda0003800200 */
[----:B------:R-:W-:Y:S05]  /*16c0*/  @P1 BRA `(.L_x_58) ;  /* 0x00000000000c1947 */ /* 0x000fea0003800000 */
[----:B------:R-:W2:Y:S02]  /*16d0*/  LDG.E.64 R2, desc[UR8][R12.64+0x10] ;  /* 0x000010080c027981 */ /* 0x000ea4000c1e1b00 */
[----:B--2---:R-:W-:-:S07]  /*16e0*/  DADD R2, R2, 1 ;  /* 0x3ff0000002027429 */ /* 0x004fce0000000000 */
[----:B------:R1:W-:Y:S04]  /*16f0*/  STG.E.64 desc[UR8][R12.64+0x10], R2 ;  /* 0x000010020c007986 */ /* 0x0003e8000c101b08 */
.L_x_58:
[----:B------:R-:W-:Y:S05]  /*1700*/  BSYNC.RECONVERGENT B0 ;  /* 0x0000000000007941 */ /* 0x000fea0003800200 */
.L_x_57:
[----:B------:R-:W2:Y:S04]  /*1710*/  LDG.E.64 R4, desc[UR8][R10.64+-0x10] ;  /* 0xfffff0080a047981 */ /* 0x000ea8000c1e1b00 */
[----:B-1----:R-:W3:Y:S01]  /*1720*/  LDG.E.64 R2, desc[UR8][R10.64+-0x18] ;  /* 0xffffe8080a027981 */ /* 0x002ee2000c1e1b00 */
[----:B------:R-:W-:Y:S01]  /*1730*/  BSSY.RECONVERGENT B0, `(.L_x_59) ;  /* 0x000001c000007945 */ /* 0x000fe20003800200 */
[----:B--2---:R-:W-:Y:S02]  /*1740*/  DADD R4, R14, -R4 ;  /* 0x000000000e047229 */ /* 0x004fe40000000804 */
[----:B---3--:R-:W-:-:S06]  /*1750*/  DADD R2, R16, -R2 ;  /* 0x0000000010027229 */ /* 0x008fcc0000000802 */
[----:B------:R-:W-:Y:S01]  /*1760*/  DMUL R20, R4, R4 ;  /* 0x0000000404147228 */ /* 0x000fe20000000000 */
[----:B------:R-:W-:Y:S01]  /*1770*/  IMAD.MOV.U32 R4, RZ, RZ, 0x0 ;  /* 0x00000000ff047424 */ /* 0x000fe200078e00ff */
[----:B------:R-:W-:-:S06]  /*1780*/  MOV R5, 0x3fd80000 ;  /* 0x3fd8000000057802 */ /* 0x000fcc0000000f00 */
        /* <DEDUP_REMOVED lines=20> */
[----:B------:R-:W-:Y:S01]  /*18d0*/  MOV R18, R4 ;  /* 0x0000000400127202 */ /* 0x000fe20000000f00 */
[----:B------:R-:W-:-:S07]  /*18e0*/  IMAD.MOV.U32 R19, RZ, RZ, R3 ;  /* 0x000000ffff137224 */ /* 0x000fce00078e0003 */
.L_x_60:
[----:B------:R-:W-:Y:S05]  /*18f0*/  BSYNC.RECONVERGENT B0 ;  /* 0x0000000000007941 */ /* 0x000fea0003800200 */
.L_x_59:
[----:B------:R-:W-:Y:S01]  /*1900*/  DSETP.GEU.AND P1, PT, R18, 100, PT ;  /* 0x405900001200742a */ /* 0x000fe20003f2e000 */
[----:B------:R-:W-:-:S13]  /*1910*/  BSSY.RECONVERGENT B0, `(.L_x_61) ;  /* 0x0000005000007945 */ /* 0x000fda0003800200 */
[----:B------:R-:W-:Y:S05]  /*1920*/  @P1 BRA `(.L_x_62) ;  /* 0x00000000000c1947 */ /* 0x000fea0003800000 */
[----:B------:R-:W2:Y:S02]  /*1930*/  LDG.E.64 R2, desc[UR8][R12.64+0x10] ;  /* 0x000010080c027981 */ /* 0x000ea4000c1e1b00 */
[----:B--2---:R-:W-:-:S07]  /*1940*/  DADD R2, R2, 1 ;  /* 0x3ff0000002027429 */ /* 0x004fce0000000000 */
[----:B------:R1:W-:Y:S04]  /*1950*/  STG.E.64 desc[UR8][R12.64+0x10], R2 ;  /* 0x000010020c007986 */ /* 0x0003e8000c101b08 */
.L_x_62:
[----:B------:R-:W-:Y:S05]  /*1960*/  BSYNC.RECONVERGENT B0 ;  /* 0x0000000000007941 */ /* 0x000fea0003800200 */
.L_x_61:
        /* <DEDUP_REMOVED lines=30> */
.L_x_64:
[----:B------:R-:W-:Y:S05]  /*1b50*/  BSYNC.RECONVERGENT B0 ;  /* 0x0000000000007941 */ /* 0x000fea0003800200 */
.L_x_63:
[----:B------:R-:W-:Y:S01]  /*1b60*/  DSETP.GEU.AND P1, PT, R18, 100, PT ;  /* 0x405900001200742a */ /* 0x000fe20003f2e000 */
[----:B------:R-:W-:-:S13]  /*1b70*/  BSSY.RECONVERGENT B0, `(.L_x_65) ;  /* 0x0000005000007945 */ /* 0x000fda0003800200 */
[----:B------:R-:W-:Y:S05]  /*1b80*/  @P1 BRA `(.L_x_66) ;  /* 0x00000000000c1947 */ /* 0x000fea0003800000 */
[----:B------:R-:W2:Y:S02]  /*1b90*/  LDG.E.64 R2, desc[UR8][R12.64+0x10] ;  /* 0x000010080c027981 */ /* 0x000ea4000c1e1b00 */
[----:B--2---:R-:W-:-:S07]  /*1ba0*/  DADD R2, R2, 1 ;  /* 0x3ff0000002027429 */ /* 0x004fce0000000000 */
[----:B------:R1:W-:Y:S04]  /*1bb0*/  STG.E.64 desc[UR8][R12.64+0x10], R2 ;  /* 0x000010020c007986 */ /* 0x0003e8000c101b08 */
.L_x_66:
[----:B------:R-:W-:Y:S05]  /*1bc0*/  BSYNC.RECONVERGENT B0 ;  /* 0x0000000000007941 */ /* 0x000fea0003800200 */
.L_x_65:
        /* <DEDUP_REMOVED lines=30> */
.L_x_68:
[----:B------:R-:W-:Y:S05]  /*1db0*/  BSYNC.RECONVERGENT B0 ;  /* 0x0000000000007941 */ /* 0x000fea0003800200 */
.L_x_67:
[----:B------:R-:W-:Y:S01]  /*1dc0*/  DSETP.GEU.AND P1, PT, R10, 100, PT ;  /* 0x405900000a00742a */ /* 0x000fe20003f2e000 */
[----:B------:R-:W-:-:S13]  /*1dd0*/  BSSY.RECONVERGENT B0, `(.L_x_69) ;  /* 0x0000005000007945 */ /* 0x000fda0003800200 */
[----:B------:R-:W-:Y:S05]  /*1de0*/  @P1 BRA `(.L_x_70) ;  /* 0x00000000000c1947 */ /* 0x000fea0003800000 */
[----:B------:R-:W2:Y:S02]  /*1df0*/  LDG.E.64 R2, desc[UR8][R12.64+0x10] ;  /* 0x000010080c027981 */ /* 0x000ea4000c1e1b00 */
[----:B--2---:R-:W-:-:S07]  /*1e00*/  DADD R2, R2, 1 ;  /* 0x3ff0000002027429 */ /* 0x004fce0000000000 */
[----:B------:R1:W-:Y:S04]  /*1e10*/  STG.E.64 desc[UR8][R12.64+0x10], R2 ;  /* 0x000010020c007986 */ /* 0x0003e8000c101b08 */
.L_x_70:
[----:B------:R-:W-:Y:S05]  /*1e20*/  BSYNC.RECONVERGENT B0 ;  /* 0x0000000000007941 */ /* 0x000fea0003800200 */
.L_x_69:
[----:B------:R-:W-:Y:S05]  /*1e30*/  @!P0 BRA `(.L_x_71) ;  /* 0xfffffff400888947 */ /* 0x000fea000383ffff */
[----:B------:R-:W-:Y:S05]  /*1e40*/  EXIT ;  /* 0x000000000000794d */ /* 0x000fea0003800000 */
        .weak           $__internal_1_$__cuda_sm20_dsqrt_rn_f64_mediumpath_v1
        .type           $__internal_1_$__cuda_sm20_dsqrt_rn_f64_mediumpath_v1,@function
        .size           $__internal_1_$__cuda_sm20_dsqrt_rn_f64_mediumpath_v1,(.L_x_78 - $__internal_1_$__cuda_sm20_dsqrt_rn_f64_mediumpath_v1)
$__internal_1_$__cuda_sm20_dsqrt_rn_f64_mediumpath_v1:
[----:B------:R-:W-:Y:S01]  /*1e50*/  ISETP.GE.U32.AND P1, PT, R8, -0x3400000, PT ;  /* 0xfcc000000800780c */ /* 0x000fe20003f26070 */
[----:B------:R-:W-:Y:S01]  /*1e60*/  BSSY.RECONVERGENT B1, `(.L_x_72) ;  /* 0x0000025000017945 */ /* 0x000fe20003800200 */
[----:B------:R-:W-:Y:S01]  /*1e70*/  MOV R8, R20 ;  /* 0x0000001400087202 */ /* 0x000fe20000000f00 */
[----:B------:R-:W-:-:S10]  /*1e80*/  IMAD.MOV.U32 R19, RZ, RZ, R3 ;  /* 0x000000ffff137224 */ /* 0x000fd400078e0003 */
[----:B------:R-:W-:Y:S05]  /*1e90*/  @!P1 BRA `(.L_x_73) ;  /* 0x0000000000209947 */ /* 0x000fea0003800000 */
[----:B------:R-:W-:-:S10]  /*1ea0*/  DFMA.RM R6, R18, R6, R4 ;  /* 0x000000061206722b */ /* 0x000fd40000004004 */
[----:B------:R-:W-:-:S04]  /*1eb0*/  IADD3 R4, P1, PT, R6, 0x1, RZ ;  /* 0x0000000106047810 */ /* 0x000fc80007f3e0ff */
[----:B------:R-:W-:-:S06]  /*1ec0*/  IADD3.X R5, PT, PT, RZ, R7, RZ, P1, !PT ;  /* 0x00000007ff057210 */ /* 0x000fcc0000ffe4ff */
[----:B------:R-:W-:-:S08]  /*1ed0*/  DFMA.RP R8, -R6, R4, R8 ;  /* 0x000000040608722b */ /* 0x000fd00000008108 */
[----:B------:R-:W-:-:S06]  /*1ee0*/  DSETP.GT.AND P1, PT, R8, RZ, PT ;  /* 0x000000ff0800722a */ /* 0x000fcc0003f24000 */
[----:B------:R-:W-:Y:S02]  /*1ef0*/  FSEL R4, R4, R6, P1 ;  /* 0x0000000604047208 */ /* 0x000fe40000800000 */
[----:B------:R-:W-:Y:S01]  /*1f00*/  FSEL R5, R5, R7, P1 ;  /* 0x0000000705057208 */ /* 0x000fe20000800000 */
[----:B------:R-:W-:Y:S06]  /*1f10*/  BRA `(.L_x_74) ;  /* 0x0000000000647947 */ /* 0x000fec0003800000 */
.L_x_73:
[----:B------:R-:W-:-:S14]  /*1f20*/  DSETP.NE.AND P1, PT, R8, RZ, PT ;  /* 0x000000ff0800722a */ /* 0x000fdc0003f25000 */
[----:B------:R-:W-:Y:S05]  /*1f30*/  @!P1 BRA `(.L_x_75) ;  /* 0x0000000000589947 */ /* 0x000fea0003800000 */
[----:B------:R-:W-:-:S13]  /*1f40*/  ISETP.GE.AND P1, PT, R9, RZ, PT ;  /* 0x000000ff0900720c */ /* 0x000fda0003f26270 */
[----:B------:R-:W-:Y:S01]  /*1f50*/  @!P1 IMAD.MOV.U32 R4, RZ, RZ, 0x0 ;  /* 0x00000000ff049424 */ /* 0x000fe200078e00ff */
[----:B------:R-:W-:Y:S01]  /*1f60*/  @!P1 MOV R5, 0xfff80000 ;  /* 0xfff8000000059802 */ /* 0x000fe20000000f00 */
[----:B------:R-:W-:Y:S06]  /*1f70*/  @!P1 BRA `(.L_x_74) ;  /* 0x00000000004c9947 */ /* 0x000fec0003800000 */
[----:B------:R-:W-:-:S13]  /*1f80*/  ISETP.GT.AND P1, PT, R9, 0x7fefffff, PT ;  /* 0x7fefffff0900780c */ /* 0x000fda0003f24270 */
[----:B------:R-:W-:Y:S05]  /*1f90*/  @P1 BRA `(.L_x_75) ;  /* 0x0000000000401947 */ /* 0x000fea0003800000 */
[----:B------:R-:W-:Y:S01]  /*1fa0*/  DMUL R18, R8, 8.11296384146066816958e+31 ;  /* 0x4690000008127828 */ /* 0x000fe20000000000 */
[----:B------:R-:W-:Y:S01]  /*1fb0*/  MOV R4, 0x0 ;  /* 0x0000000000047802 */ /* 0x000fe20000000f00 */
[----:B------:R-:W-:Y:S02]  /*1fc0*/  IMAD.MOV.U32 R8, RZ, RZ, RZ ;  /* 0x000000ffff087224 */ /* 0x000fe400078e00ff */
[----:B------:R-:W-:Y:S02]  /*1fd0*/  IMAD.MOV.U32 R5, RZ, RZ, 0x3fd80000 ;  /* 0x3fd80000ff057424 */ /* 0x000fe400078e00ff */
[----:B------:R-:W0:Y:S02]  /*1fe0*/  MUFU.RSQ64H R9, R19 ;  /* 0x0000001300097308 */ /* 0x000e240000001c00 */
[----:B0-----:R-:W-:-:S08]  /*1ff0*/  DMUL R6, R8, R8 ;  /* 0x0000000808067228 */ /* 0x001fd00000000000 */
[----:B------:R-:W-:-:S08]  /*2000*/  DFMA R6, R18, -R6, 1 ;  /* 0x3ff000001206742b */ /* 0x000fd00000000806 */
[----:B------:R-:W-:Y:S02]  /*2010*/  DFMA R4, R6, R4, 0.5 ;  /* 0x3fe000000604742b */ /* 0x000fe40000000004 */
[----:B------:R-:W-:-:S08]  /*2020*/  DMUL R6, R8, R6 ;  /* 0x0000000608067228 */ /* 0x000fd00000000000 */
[----:B------:R-:W-:-:S08]  /*2030*/  DFMA R6, R4, R6, R8 ;  /* 0x000000060406722b */ /* 0x000fd00000000008 */
[----:B------:R-:W-:Y:S02]  /*2040*/  DMUL R4, R18, R6 ;  /* 0x0000000612047228 */ /* 0x000fe40000000000 */
[----:B------:R-:W-:-:S06]  /*2050*/  IADD3 R7, PT, PT, R7, -0x100000, RZ ;  /* 0xfff0000007077810 */ /* 0x000fcc0007ffe0ff */
[----:B------:R-:W-:-:S08]  /*2060*/  DFMA R8, R4, -R4, R18 ;  /* 0x800000040408722b */ /* 0x000fd00000000012 */
[----:B------:R-:W-:-:S10]  /*2070*/  DFMA R4, R6, R8, R4 ;  /* 0x000000080604722b */ /* 0x000fd40000000004 */
[----:B------:R-:W-:Y:S01]  /*2080*/  VIADD R5, R5, 0xfcb00000 ;  /* 0xfcb0000005057836 */ /* 0x000fe20000000000 */
[----:B------:R-:W-:Y:S06]  /*2090*/  BRA `(.L_x_74) ;  /* 0x0000000000047947 */ /* 0x000fec0003800000 */
.L_x_75:
[----:B------:R-:W-:-:S11]  /*20a0*/  DADD R4, R8, R8 ;  /* 0x0000000008047229 */ /* 0x000fd60000000008 */
.L_x_74:
[----:B------:R-:W-:Y:S05]  /*20b0*/  BSYNC.RECONVERGENT B1 ;  /* 0x0000000000017941 */ /* 0x000fea0003800200 */
.L_x_72:
[----:B------:R-:W-:Y:S02]  /*20c0*/  HFMA2 R7, -RZ, RZ, 0, 0 ;  /* 0x00000000ff077431 */ /* 0x000fe400000001ff */
[----:B------:R-:W-:Y:S01]  /*20d0*/  IMAD.MOV.U32 R6, RZ, RZ, R2 ;  /* 0x000000ffff067224 */ /* 0x000fe200078e0002 */
[----:B------:R-:W-:-:S03]  /*20e0*/  MOV R3, R5 ;  /* 0x0000000500037202 */ /* 0x000fc60000000f00 */
[----:B------:R-:W-:Y:S05]  /*20f0*/  RET.REL.NODEC R6 `(_Z18count_close_pointsP5Pointi) ;  /* 0xffffffdc06c07950 */ /* 0x000fea0003c3ffff */
.L_x_76:
        /* <DEDUP_REMOVED lines=16> */
.L_x_78:


//--------------------- .nv.shared.reserved.0     --------------------------
	.section	.nv.shared.reserved.0,"aw",@nobits
	.weak		__nv_reservedSMEM_offset_0_alias
	.size		__nv_reservedSMEM_offset_0_alias, 0, 64
	.other		__nv_reservedSMEM_offset_0_alias,@"STO_CUDA_RESERVED_SHARED STV_DEFAULT"
__nv_reservedSMEM_offset_0_alias:
	.zero		0
	.zero		64


//--------------------- .nv.constant0._Z24save_triangulation_imageP5PointiP8TriangleiiiPd --------------------------
	.section	.nv.constant0._Z24save_triangulation_imageP5PointiP8TriangleiiiPd,"a",@progbits
	.sectionflags	@""
	.align	4
.nv.constant0._Z24save_triangulation_imageP5PointiP8TriangleiiiPd:
	.zero		944


//--------------------- .nv.constant0._Z22delaunay_triangulationP5PointiP8TrianglePi --------------------------
	.section	.nv.constant0._Z22delaunay_triangulationP5PointiP8TrianglePi,"a",@progbits
	.sectionflags	@""
	.align	4
.nv.constant0._Z22delaunay_triangulationP5PointiP8TrianglePi:
	.zero		928


//--------------------- .nv.constant0._Z18count_close_pointsP5Pointi --------------------------
	.section	.nv.constant0._Z18count_close_pointsP5Pointi,"a",@progbits
	.sectionflags	@""
	.align	4
.nv.constant0._Z18count_close_pointsP5Pointi:
	.zero		908


//--------------------- SYMBOLS --------------------------

	.type		.nv.reservedSmem.offset0,@object
	.size		.nv.reservedSmem.offset0,0x4
